//
// Generated by NVIDIA NVVM Compiler
//
// Compiler Build ID: CL-36424714
// Cuda compilation tools, release 13.0, V13.0.88
// Based on NVVM 20.0.0
//

.version 9.0
.target sm_100
.address_size 64

	// .globl	_Z25SingleHeadAttensionKernelPfS_S_S_ii
// _ZZ25SingleHeadAttensionKernelPfS_S_S_iiE3s_q has been demoted
// _ZZ25SingleHeadAttensionKernelPfS_S_S_iiE3s_k has been demoted
// _ZZ25SingleHeadAttensionKernelPfS_S_S_iiE3s_v has been demoted
// _ZZ25SingleHeadAttensionKernelPfS_S_S_iiE3r_t has been demoted
// _ZZ25SingleHeadAttensionKernelPfS_S_S_iiE5s_out has been demoted
// _ZZ25SingleHeadAttensionKernelPfS_S_S_iiE13new_block_out has been demoted
// _ZZ25SingleHeadAttensionKernelPfS_S_S_iiE11block_denom has been demoted
// _ZZ25SingleHeadAttensionKernelPfS_S_S_iiE9block_max has been demoted
// _ZZ25SingleHeadAttensionKernelPfS_S_S_iiE7new_max has been demoted
// _ZZ25SingleHeadAttensionKernelPfS_S_S_iiE3acc has been demoted
// _ZZ25SingleHeadAttensionKernelPfS_S_S_iiE9exp_score has been demoted
// _ZZ25SingleHeadAttensionKernelPfS_S_S_iiE13exp_score_sum has been demoted
// _ZZ25SingleHeadAttensionKernelPfS_S_S_iiE3tmp has been demoted

.visible .entry _Z25SingleHeadAttensionKernelPfS_S_S_ii(
	.param .u64 .ptr .align 1 _Z25SingleHeadAttensionKernelPfS_S_S_ii_param_0,
	.param .u64 .ptr .align 1 _Z25SingleHeadAttensionKernelPfS_S_S_ii_param_1,
	.param .u64 .ptr .align 1 _Z25SingleHeadAttensionKernelPfS_S_S_ii_param_2,
	.param .u64 .ptr .align 1 _Z25SingleHeadAttensionKernelPfS_S_S_ii_param_3,
	.param .u32 _Z25SingleHeadAttensionKernelPfS_S_S_ii_param_4,
	.param .u32 _Z25SingleHeadAttensionKernelPfS_S_S_ii_param_5
)
{
	.reg .pred 	%p<99>;
	.reg .b16 	%rs<5>;
	.reg .b32 	%r<247>;
	.reg .b32 	%f<204>;
	.reg .b64 	%rd<21>;
	// demoted variable
	.shared .align 4 .b8 _ZZ25SingleHeadAttensionKernelPfS_S_S_iiE3s_q[4096];
	// demoted variable
	.shared .align 4 .b8 _ZZ25SingleHeadAttensionKernelPfS_S_S_iiE3s_k[4096];
	// demoted variable
	.shared .align 4 .b8 _ZZ25SingleHeadAttensionKernelPfS_S_S_iiE3s_v[4096];
	// demoted variable
	.shared .align 4 .b8 _ZZ25SingleHeadAttensionKernelPfS_S_S_iiE3r_t[16];
	// demoted variable
	.shared .align 4 .b8 _ZZ25SingleHeadAttensionKernelPfS_S_S_iiE5s_out[4096];
	// demoted variable
	.shared .align 4 .b8 _ZZ25SingleHeadAttensionKernelPfS_S_S_iiE13new_block_out[4096];
	// demoted variable
	.shared .align 4 .b8 _ZZ25SingleHeadAttensionKernelPfS_S_S_iiE11block_denom[8];
	// demoted variable
	.shared .align 4 .b8 _ZZ25SingleHeadAttensionKernelPfS_S_S_iiE9block_max[8];
	// demoted variable
	.shared .align 4 .b8 _ZZ25SingleHeadAttensionKernelPfS_S_S_iiE7new_max[8];
	// demoted variable
	.shared .align 4 .b8 _ZZ25SingleHeadAttensionKernelPfS_S_S_iiE3acc[4096];
	// demoted variable
	.shared .align 4 .b8 _ZZ25SingleHeadAttensionKernelPfS_S_S_iiE9exp_score[16];
	// demoted variable
	.shared .align 4 .b8 _ZZ25SingleHeadAttensionKernelPfS_S_S_iiE13exp_score_sum[16];
	// demoted variable
	.shared .align 4 .b8 _ZZ25SingleHeadAttensionKernelPfS_S_S_iiE3tmp[16];
	ld.param.u64 	%rd7, [_Z25SingleHeadAttensionKernelPfS_S_S_ii_param_0];
	ld.param.u64 	%rd5, [_Z25SingleHeadAttensionKernelPfS_S_S_ii_param_1];
	ld.param.u64 	%rd6, [_Z25SingleHeadAttensionKernelPfS_S_S_ii_param_2];
	ld.param.u64 	%rd8, [_Z25SingleHeadAttensionKernelPfS_S_S_ii_param_3];
	ld.param.u32 	%r86, [_Z25SingleHeadAttensionKernelPfS_S_S_ii_param_4];
	ld.param.u32 	%r87, [_Z25SingleHeadAttensionKernelPfS_S_S_ii_param_5];
	cvta.to.global.u64 	%rd1, %rd7;
	cvta.to.global.u64 	%rd2, %rd8;
	mov.u32 	%r1, %tid.x;
	mov.u32 	%r2, %tid.y;
	setp.lt.s32 	%p9, %r86, 1;
	add.s32 	%r88, %r87, -513;
	setp.lt.u32 	%p10, %r88, -512;
	or.pred  	%p11, %p9, %p10;
	@%p11 bra 	$L__BB0_93;
	mov.u32 	%r3, %ntid.x;
	add.s32 	%r89, %r87, %r3;
	cvt.u16.u32 	%rs3, %r89;
	add.s16 	%rs1, %rs3, -1;
	cvt.u16.u32 	%rs2, %r3;
	div.u16 	%rs4, %rs1, %rs2;
	cvt.u32.u16 	%r4, %rs4;
	mul.lo.s32 	%r5, %r1, %r4;
	mov.u32 	%r90, %ntid.y;
	mov.u32 	%r91, %ctaid.y;
	mad.lo.s32 	%r6, %r90, %r91, %r2;
	mul.lo.s32 	%r7, %r87, %r6;
	setp.ge.u32 	%p12, %r6, %r86;
	setp.gt.u32 	%p13, %r2, 1;
	shl.b32 	%r93, %r2, 11;
	mov.u32 	%r94, _ZZ25SingleHeadAttensionKernelPfS_S_S_iiE3s_q;
	add.s32 	%r8, %r94, %r93;
	or.pred  	%p14, %p12, %p13;
	@%p14 bra 	$L__BB0_9;
	setp.lt.u16 	%p15, %rs1, %rs2;
	min.u32 	%r96, %r87, 512;
	setp.le.u32 	%p16, %r96, %r5;
	or.pred  	%p17, %p15, %p16;
	@%p17 bra 	$L__BB0_9;
	add.s32 	%r98, %r5, 1;
	max.u32 	%r99, %r87, %r98;
	not.b32 	%r100, %r5;
	add.s32 	%r101, %r99, %r100;
	max.u32 	%r102, %r4, 1;
	add.s32 	%r103, %r102, -1;
	min.u32 	%r104, %r101, %r103;
	add.s32 	%r9, %r104, 1;
	and.b32  	%r10, %r9, 3;
	setp.lt.u32 	%p18, %r104, 3;
	mov.b32 	%r229, 0;
	@%p18 bra 	$L__BB0_6;
	and.b32  	%r229, %r9, 65532;
	mov.b32 	%r227, 0;
$L__BB0_5:
	add.s32 	%r106, %r227, %r5;
	add.s32 	%r107, %r106, %r7;
	mul.wide.u32 	%rd9, %r107, 4;
	add.s64 	%rd10, %rd1, %rd9;
	ld.global.nc.f32 	%f22, [%rd10];
	shl.b32 	%r108, %r106, 2;
	add.s32 	%r109, %r8, %r108;
	st.shared.f32 	[%r109], %f22;
	ld.global.nc.f32 	%f23, [%rd10+4];
	st.shared.f32 	[%r109+4], %f23;
	ld.global.nc.f32 	%f24, [%rd10+8];
	st.shared.f32 	[%r109+8], %f24;
	ld.global.nc.f32 	%f25, [%rd10+12];
	st.shared.f32 	[%r109+12], %f25;
	add.s32 	%r227, %r227, 4;
	setp.ne.s32 	%p19, %r227, %r229;
	@%p19 bra 	$L__BB0_5;
$L__BB0_6:
	setp.eq.s32 	%p20, %r10, 0;
	@%p20 bra 	$L__BB0_9;
	mov.b32 	%r230, 0;
$L__BB0_8:
	.pragma "nounroll";
	add.s32 	%r111, %r229, %r5;
	add.s32 	%r112, %r111, %r7;
	mul.wide.u32 	%rd11, %r112, 4;
	add.s64 	%rd12, %rd1, %rd11;
	ld.global.nc.f32 	%f26, [%rd12];
	shl.b32 	%r113, %r111, 2;
	add.s32 	%r114, %r8, %r113;
	st.shared.f32 	[%r114], %f26;
	add.s32 	%r229, %r229, 1;
	add.s32 	%r230, %r230, 1;
	setp.ne.s32 	%p21, %r230, %r10;
	@%p21 bra 	$L__BB0_8;
$L__BB0_9:
	bar.sync 	0;
	min.u32 	%r115, %r87, 512;
	setp.gt.u32 	%p1, %r115, %r1;
	setp.le.u32 	%p22, %r115, %r1;
	mov.u32 	%r117, _ZZ25SingleHeadAttensionKernelPfS_S_S_iiE5s_out;
	add.s32 	%r19, %r117, %r93;
	mov.u32 	%r118, _ZZ25SingleHeadAttensionKernelPfS_S_S_iiE3acc;
	add.s32 	%r20, %r118, %r93;
	@%p22 bra 	$L__BB0_25;
	add.s32 	%r119, %r1, %r3;
	max.u32 	%r120, %r87, %r119;
	setp.lt.u32 	%p23, %r119, %r87;
	selp.u32 	%r121, 1, 0, %p23;
	add.s32 	%r122, %r119, %r121;
	sub.s32 	%r123, %r120, %r122;
	div.u32 	%r124, %r123, %r3;
	add.s32 	%r21, %r124, %r121;
	and.b32  	%r125, %r21, 3;
	setp.eq.s32 	%p24, %r125, 3;
	mov.u32 	%r233, %r1;
	@%p24 bra 	$L__BB0_15;
	add.s32 	%r127, %r21, 1;
	and.b32  	%r22, %r127, 3;
	mov.b32 	%r232, 0;
	mov.u32 	%r233, %r1;
$L__BB0_12:
	.pragma "nounroll";
	setp.gt.u32 	%p25, %r2, 1;
	@%p25 bra 	$L__BB0_14;
	shl.b32 	%r128, %r233, 2;
	add.s32 	%r129, %r19, %r128;
	mov.b32 	%r130, 0;
	st.shared.u32 	[%r129], %r130;
	add.s32 	%r131, %r20, %r128;
	st.shared.u32 	[%r131], %r130;
$L__BB0_14:
	add.s32 	%r233, %r233, %r3;
	add.s32 	%r232, %r232, 1;
	setp.ne.s32 	%p26, %r232, %r22;
	@%p26 bra 	$L__BB0_12;
$L__BB0_15:
	setp.lt.u32 	%p27, %r21, 3;
	@%p27 bra 	$L__BB0_25;
$L__BB0_16:
	setp.gt.u32 	%p28, %r2, 1;
	@%p28 bra 	$L__BB0_18;
	shl.b32 	%r132, %r233, 2;
	add.s32 	%r133, %r19, %r132;
	mov.b32 	%r134, 0;
	st.shared.u32 	[%r133], %r134;
	add.s32 	%r135, %r20, %r132;
	st.shared.u32 	[%r135], %r134;
$L__BB0_18:
	setp.gt.u32 	%p29, %r2, 1;
	add.s32 	%r29, %r233, %r3;
	@%p29 bra 	$L__BB0_20;
	shl.b32 	%r136, %r29, 2;
	add.s32 	%r137, %r19, %r136;
	mov.b32 	%r138, 0;
	st.shared.u32 	[%r137], %r138;
	add.s32 	%r139, %r20, %r136;
	st.shared.u32 	[%r139], %r138;
$L__BB0_20:
	setp.gt.u32 	%p30, %r2, 1;
	add.s32 	%r30, %r29, %r3;
	@%p30 bra 	$L__BB0_22;
	shl.b32 	%r140, %r30, 2;
	add.s32 	%r141, %r19, %r140;
	mov.b32 	%r142, 0;
	st.shared.u32 	[%r141], %r142;
	add.s32 	%r143, %r20, %r140;
	st.shared.u32 	[%r143], %r142;
$L__BB0_22:
	setp.gt.u32 	%p31, %r2, 1;
	add.s32 	%r31, %r30, %r3;
	@%p31 bra 	$L__BB0_24;
	shl.b32 	%r144, %r31, 2;
	add.s32 	%r145, %r19, %r144;
	mov.b32 	%r146, 0;
	st.shared.u32 	[%r145], %r146;
	add.s32 	%r147, %r20, %r144;
	st.shared.u32 	[%r147], %r146;
$L__BB0_24:
	add.s32 	%r233, %r31, %r3;
	setp.lt.s32 	%p32, %r233, %r87;
	@%p32 bra 	$L__BB0_16;
$L__BB0_25:
	setp.lt.u32 	%p33, %r2, 2;
	setp.eq.s32 	%p34, %r1, 0;
	and.pred  	%p2, %p33, %p34;
	shl.b32 	%r148, %r2, 2;
	mov.u32 	%r149, _ZZ25SingleHeadAttensionKernelPfS_S_S_iiE11block_denom;
	add.s32 	%r33, %r149, %r148;
	mov.u32 	%r150, _ZZ25SingleHeadAttensionKernelPfS_S_S_iiE9block_max;
	add.s32 	%r34, %r150, %r148;
	not.pred 	%p35, %p2;
	@%p35 bra 	$L__BB0_27;
	mov.b32 	%r151, 0;
	st.shared.u32 	[%r33], %r151;
	mov.b32 	%r152, -246811958;
	st.shared.u32 	[%r34], %r152;
$L__BB0_27:
	bar.sync 	0;
	setp.eq.s32 	%p36, %r86, 0;
	shl.b32 	%r153, %r1, 2;
	add.s32 	%r35, %r19, %r153;
	@%p36 bra 	$L__BB0_89;
	setp.lt.u32 	%p37, %r2, 2;
	add.s32 	%r155, %r86, 1;
	shr.u32 	%r36, %r155, 1;
	min.s32 	%r37, %r87, 512;
	or.b32  	%r156, %r2, %r1;
	and.b32  	%r38, %r156, 1022;
	shl.b32 	%r157, %r2, 3;
	mov.u32 	%r158, _ZZ25SingleHeadAttensionKernelPfS_S_S_iiE3r_t;
	add.s32 	%r159, %r158, %r157;
	add.s32 	%r39, %r159, %r153;
	shl.b32 	%r161, %r1, 11;
	mov.u32 	%r162, _ZZ25SingleHeadAttensionKernelPfS_S_S_iiE3s_k;
	add.s32 	%r40, %r162, %r161;
	cvt.rn.f32.u32 	%f1, %r87;
	mov.u32 	%r163, _ZZ25SingleHeadAttensionKernelPfS_S_S_iiE3tmp;
	add.s32 	%r41, %r163, %r157;
	shl.b32 	%r164, %r2, 2;
	mov.u32 	%r165, _ZZ25SingleHeadAttensionKernelPfS_S_S_iiE7new_max;
	add.s32 	%r42, %r165, %r164;
	mov.u32 	%r166, _ZZ25SingleHeadAttensionKernelPfS_S_S_iiE9exp_score;
	add.s32 	%r43, %r166, %r157;
	mov.u32 	%r167, _ZZ25SingleHeadAttensionKernelPfS_S_S_iiE13exp_score_sum;
	add.s32 	%r44, %r167, %r157;
	and.pred  	%p3, %p37, %p1;
	mov.u32 	%r168, _ZZ25SingleHeadAttensionKernelPfS_S_S_iiE3s_v;
	add.s32 	%r45, %r168, %r153;
	add.s32 	%r46, %r20, %r153;
	shl.b32 	%r169, %r2, 11;
	mov.u32 	%r170, _ZZ25SingleHeadAttensionKernelPfS_S_S_iiE13new_block_out;
	add.s32 	%r171, %r170, %r169;
	add.s32 	%r47, %r171, %r153;
	and.b32  	%r48, %r37, 15;
	and.b32  	%r49, %r37, 7;
	and.b32  	%r50, %r37, 3;
	add.s32 	%r51, %r162, %r153;
	shl.b32 	%r52, %r3, 2;
	mul.lo.s32 	%r53, %r1, %r86;
	mul.lo.s32 	%r54, %r3, %r86;
	cvta.to.global.u64 	%rd3, %rd6;
	cvta.to.global.u64 	%rd4, %rd5;
	mov.b32 	%r235, 0;
	not.pred 	%p40, %p1;
	sqrt.rn.f32 	%f122, %f1;
$L__BB0_29:
	shl.b32 	%r56, %r235, 1;
	setp.ge.s32 	%p38, %r56, %r86;
	@%p38 bra 	$L__BB0_37;
	add.s32 	%r57, %r53, %r56;
	mov.b32 	%r236, 0;
	mov.pred 	%p96, -1;
$L__BB0_31:
	@%p40 bra 	$L__BB0_36;
	shl.b32 	%r173, %r236, 11;
	add.s32 	%r238, %r51, %r173;
	add.s32 	%r237, %r57, %r236;
	mov.u32 	%r239, %r1;
$L__BB0_33:
	setp.ne.s32 	%p41, %r2, 0;
	@%p41 bra 	$L__BB0_35;
	mul.wide.u32 	%rd13, %r237, 4;
	add.s64 	%rd14, %rd4, %rd13;
	ld.global.nc.f32 	%f27, [%rd14];
	st.shared.f32 	[%r238], %f27;
$L__BB0_35:
	add.s32 	%r239, %r239, %r3;
	add.s32 	%r238, %r238, %r52;
	add.s32 	%r237, %r237, %r54;
	setp.lt.s32 	%p42, %r239, %r37;
	@%p42 bra 	$L__BB0_33;
$L__BB0_36:
	add.s32 	%r176, %r236, %r56;
	add.s32 	%r177, %r176, 1;
	setp.lt.s32 	%p44, %r177, %r86;
	and.pred  	%p45, %p96, %p44;
	mov.b32 	%r236, 1;
	mov.pred 	%p96, 0;
	@%p45 bra 	$L__BB0_31;
$L__BB0_37:
	setp.ne.s32 	%p46, %r38, 0;
	bar.sync 	0;
	@%p46 bra 	$L__BB0_39;
	mov.b32 	%r178, 0;
	st.shared.u32 	[%r39], %r178;
$L__BB0_39:
	setp.eq.s32 	%p47, %r38, 0;
	bar.sync 	0;
	add.s32 	%r179, %r56, %r1;
	setp.lt.s32 	%p48, %r179, %r86;
	and.pred  	%p5, %p47, %p48;
	not.pred 	%p49, %p5;
	@%p49 bra 	$L__BB0_57;
	setp.lt.s32 	%p50, %r87, 1;
	mov.f32 	%f200, 0f00000000;
	@%p50 bra 	$L__BB0_54;
	setp.lt.s32 	%p51, %r87, 16;
	mov.f32 	%f200, 0f00000000;
	mov.b32 	%r242, 0;
	@%p51 bra 	$L__BB0_44;
	mov.f32 	%f200, 0f00000000;
	mov.b32 	%r240, 0;
$L__BB0_43:
	.pragma "nounroll";
	shl.b32 	%r182, %r240, 2;
	add.s32 	%r183, %r8, %r182;
	ld.shared.f32 	%f32, [%r183];
	add.s32 	%r184, %r40, %r182;
	ld.shared.f32 	%f33, [%r184];
	fma.rn.f32 	%f34, %f32, %f33, %f200;
	ld.shared.f32 	%f35, [%r183+4];
	ld.shared.f32 	%f36, [%r184+4];
	fma.rn.f32 	%f37, %f35, %f36, %f34;
	ld.shared.f32 	%f38, [%r183+8];
	ld.shared.f32 	%f39, [%r184+8];
	fma.rn.f32 	%f40, %f38, %f39, %f37;
	ld.shared.f32 	%f41, [%r183+12];
	ld.shared.f32 	%f42, [%r184+12];
	fma.rn.f32 	%f43, %f41, %f42, %f40;
	ld.shared.f32 	%f44, [%r183+16];
	ld.shared.f32 	%f45, [%r184+16];
	fma.rn.f32 	%f46, %f44, %f45, %f43;
	ld.shared.f32 	%f47, [%r183+20];
	ld.shared.f32 	%f48, [%r184+20];
	fma.rn.f32 	%f49, %f47, %f48, %f46;
	ld.shared.f32 	%f50, [%r183+24];
	ld.shared.f32 	%f51, [%r184+24];
	fma.rn.f32 	%f52, %f50, %f51, %f49;
	ld.shared.f32 	%f53, [%r183+28];
	ld.shared.f32 	%f54, [%r184+28];
	fma.rn.f32 	%f55, %f53, %f54, %f52;
	ld.shared.f32 	%f56, [%r183+32];
	ld.shared.f32 	%f57, [%r184+32];
	fma.rn.f32 	%f58, %f56, %f57, %f55;
	ld.shared.f32 	%f59, [%r183+36];
	ld.shared.f32 	%f60, [%r184+36];
	fma.rn.f32 	%f61, %f59, %f60, %f58;
	ld.shared.f32 	%f62, [%r183+40];
	ld.shared.f32 	%f63, [%r184+40];
	fma.rn.f32 	%f64, %f62, %f63, %f61;
	ld.shared.f32 	%f65, [%r183+44];
	ld.shared.f32 	%f66, [%r184+44];
	fma.rn.f32 	%f67, %f65, %f66, %f64;
	ld.shared.f32 	%f68, [%r183+48];
	ld.shared.f32 	%f69, [%r184+48];
	fma.rn.f32 	%f70, %f68, %f69, %f67;
	ld.shared.f32 	%f71, [%r183+52];
	ld.shared.f32 	%f72, [%r184+52];
	fma.rn.f32 	%f73, %f71, %f72, %f70;
	ld.shared.f32 	%f74, [%r183+56];
	ld.shared.f32 	%f75, [%r184+56];
	fma.rn.f32 	%f76, %f74, %f75, %f73;
	ld.shared.f32 	%f77, [%r183+60];
	ld.shared.f32 	%f78, [%r184+60];
	fma.rn.f32 	%f200, %f77, %f78, %f76;
	add.s32 	%r240, %r240, 16;
	and.b32  	%r242, %r37, 1008;
	setp.ne.s32 	%p52, %r240, %r242;
	@%p52 bra 	$L__BB0_43;
$L__BB0_44:
	setp.eq.s32 	%p53, %r48, 0;
	@%p53 bra 	$L__BB0_54;
	add.s32 	%r185, %r48, -1;
	setp.lt.u32 	%p54, %r185, 7;
	@%p54 bra 	$L__BB0_47;
	shl.b32 	%r186, %r242, 2;
	add.s32 	%r187, %r8, %r186;
	ld.shared.f32 	%f80, [%r187];
	add.s32 	%r188, %r40, %r186;
	ld.shared.f32 	%f81, [%r188];
	fma.rn.f32 	%f82, %f80, %f81, %f200;
	ld.shared.f32 	%f83, [%r187+4];
	ld.shared.f32 	%f84, [%r188+4];
	fma.rn.f32 	%f85, %f83, %f84, %f82;
	ld.shared.f32 	%f86, [%r187+8];
	ld.shared.f32 	%f87, [%r188+8];
	fma.rn.f32 	%f88, %f86, %f87, %f85;
	ld.shared.f32 	%f89, [%r187+12];
	ld.shared.f32 	%f90, [%r188+12];
	fma.rn.f32 	%f91, %f89, %f90, %f88;
	ld.shared.f32 	%f92, [%r187+16];
	ld.shared.f32 	%f93, [%r188+16];
	fma.rn.f32 	%f94, %f92, %f93, %f91;
	ld.shared.f32 	%f95, [%r187+20];
	ld.shared.f32 	%f96, [%r188+20];
	fma.rn.f32 	%f97, %f95, %f96, %f94;
	ld.shared.f32 	%f98, [%r187+24];
	ld.shared.f32 	%f99, [%r188+24];
	fma.rn.f32 	%f100, %f98, %f99, %f97;
	ld.shared.f32 	%f101, [%r187+28];
	ld.shared.f32 	%f102, [%r188+28];
	fma.rn.f32 	%f200, %f101, %f102, %f100;
	add.s32 	%r242, %r242, 8;
$L__BB0_47:
	setp.eq.s32 	%p55, %r49, 0;
	@%p55 bra 	$L__BB0_54;
	add.s32 	%r189, %r49, -1;
	setp.lt.u32 	%p56, %r189, 3;
	@%p56 bra 	$L__BB0_50;
	shl.b32 	%r190, %r242, 2;
	add.s32 	%r191, %r8, %r190;
	ld.shared.f32 	%f104, [%r191];
	add.s32 	%r192, %r40, %r190;
	ld.shared.f32 	%f105, [%r192];
	fma.rn.f32 	%f106, %f104, %f105, %f200;
	ld.shared.f32 	%f107, [%r191+4];
	ld.shared.f32 	%f108, [%r192+4];
	fma.rn.f32 	%f109, %f107, %f108, %f106;
	ld.shared.f32 	%f110, [%r191+8];
	ld.shared.f32 	%f111, [%r192+8];
	fma.rn.f32 	%f112, %f110, %f111, %f109;
	ld.shared.f32 	%f113, [%r191+12];
	ld.shared.f32 	%f114, [%r192+12];
	fma.rn.f32 	%f200, %f113, %f114, %f112;
	add.s32 	%r242, %r242, 4;
$L__BB0_50:
	setp.eq.s32 	%p57, %r50, 0;
	@%p57 bra 	$L__BB0_54;
	setp.eq.s32 	%p58, %r50, 1;
	shl.b32 	%r193, %r242, 2;
	add.s32 	%r76, %r8, %r193;
	ld.shared.f32 	%f115, [%r76];
	add.s32 	%r77, %r40, %r193;
	ld.shared.f32 	%f116, [%r77];
	fma.rn.f32 	%f200, %f115, %f116, %f200;
	@%p58 bra 	$L__BB0_54;
	setp.eq.s32 	%p59, %r50, 2;
	ld.shared.f32 	%f117, [%r76+4];
	ld.shared.f32 	%f118, [%r77+4];
	fma.rn.f32 	%f200, %f117, %f118, %f200;
	@%p59 bra 	$L__BB0_54;
	ld.shared.f32 	%f119, [%r76+8];
	ld.shared.f32 	%f120, [%r77+8];
	fma.rn.f32 	%f200, %f119, %f120, %f200;
$L__BB0_54:
	mov.f32 	%f201, 0f00000000;
	@%p50 bra 	$L__BB0_56;
	div.rn.f32 	%f201, %f200, %f122;
$L__BB0_56:
	st.shared.f32 	[%r39], %f201;
	shl.b32 	%r194, %r1, 2;
	add.s32 	%r195, %r41, %r194;
	st.shared.f32 	[%r195], %f201;
$L__BB0_57:
	bar.sync 	0;
	@%p49 bra 	$L__BB0_61;
	setp.ne.s32 	%p62, %r1, 0;
	add.s32 	%r196, %r179, 1;
	setp.ge.s32 	%p63, %r196, %r86;
	or.pred  	%p64, %p62, %p63;
	@%p64 bra 	$L__BB0_60;
	ld.shared.f32 	%f123, [%r41+4];
	ld.shared.f32 	%f124, [%r41];
	max.f32 	%f125, %f123, %f124;
	st.shared.f32 	[%r41], %f125;
$L__BB0_60:
	bar.sync 	0;
$L__BB0_61:
	setp.lt.s32 	%p65, %r56, %r86;
	bar.sync 	0;
	and.pred  	%p6, %p2, %p65;
	not.pred 	%p66, %p6;
	@%p66 bra 	$L__BB0_63;
	ld.shared.f32 	%f126, [%r34];
	ld.shared.f32 	%f127, [%r41];
	max.f32 	%f128, %f126, %f127;
	st.shared.f32 	[%r42], %f128;
$L__BB0_63:
	bar.sync 	0;
	@%p49 bra 	$L__BB0_65;
	ld.shared.f32 	%f129, [%r39];
	ld.shared.f32 	%f130, [%r42];
	sub.f32 	%f131, %f129, %f130;
	fma.rn.f32 	%f132, %f131, 0f3BBB989D, 0f3F000000;
	cvt.sat.f32.f32 	%f133, %f132;
	mov.f32 	%f134, 0f4B400001;
	mov.f32 	%f135, 0f437C0000;
	fma.rm.f32 	%f136, %f133, %f135, %f134;
	add.f32 	%f137, %f136, 0fCB40007F;
	neg.f32 	%f138, %f137;
	fma.rn.f32 	%f139, %f131, 0f3FB8AA3B, %f138;
	fma.rn.f32 	%f140, %f131, 0f32A57060, %f139;
	mov.b32 	%r197, %f136;
	shl.b32 	%r198, %r197, 23;
	mov.b32 	%f141, %r198;
	ex2.approx.ftz.f32 	%f142, %f140;
	mul.f32 	%f143, %f142, %f141;
	shl.b32 	%r199, %r1, 2;
	add.s32 	%r200, %r43, %r199;
	st.shared.f32 	[%r200], %f143;
	add.s32 	%r201, %r44, %r199;
	st.shared.f32 	[%r201], %f143;
$L__BB0_65:
	bar.sync 	0;
	@%p49 bra 	$L__BB0_69;
	setp.ne.s32 	%p69, %r1, 0;
	add.s32 	%r202, %r179, 1;
	setp.ge.s32 	%p70, %r202, %r86;
	or.pred  	%p71, %p69, %p70;
	@%p71 bra 	$L__BB0_68;
	ld.shared.f32 	%f144, [%r44+4];
	ld.shared.f32 	%f145, [%r44];
	add.f32 	%f146, %f144, %f145;
	st.shared.f32 	[%r44], %f146;
$L__BB0_68:
	bar.sync 	0;
$L__BB0_69:
	bar.sync 	0;
	@%p66 bra 	$L__BB0_71;
	ld.shared.f32 	%f147, [%r33];
	ld.shared.f32 	%f148, [%r34];
	ld.shared.f32 	%f149, [%r42];
	sub.f32 	%f150, %f148, %f149;
	fma.rn.f32 	%f151, %f150, 0f3BBB989D, 0f3F000000;
	cvt.sat.f32.f32 	%f152, %f151;
	mov.f32 	%f153, 0f4B400001;
	mov.f32 	%f154, 0f437C0000;
	fma.rm.f32 	%f155, %f152, %f154, %f153;
	add.f32 	%f156, %f155, 0fCB40007F;
	neg.f32 	%f157, %f156;
	fma.rn.f32 	%f158, %f150, 0f3FB8AA3B, %f157;
	fma.rn.f32 	%f159, %f150, 0f32A57060, %f158;
	mov.b32 	%r203, %f155;
	shl.b32 	%r204, %r203, 23;
	mov.b32 	%f160, %r204;
	ex2.approx.ftz.f32 	%f161, %f159;
	mul.f32 	%f162, %f161, %f160;
	ld.shared.f32 	%f163, [%r44];
	fma.rn.f32 	%f164, %f147, %f162, %f163;
	st.shared.f32 	[%r33], %f164;
$L__BB0_71:
	setp.ge.s32 	%p73, %r56, %r86;
	bar.sync 	0;
	@%p73 bra 	$L__BB0_79;
	mov.b32 	%r244, 0;
	mov.pred 	%p97, -1;
$L__BB0_73:
	add.s32 	%r79, %r244, %r56;
	not.pred 	%p75, %p1;
	@%p75 bra 	$L__BB0_78;
	mul.lo.s32 	%r80, %r79, %r87;
	shl.b32 	%r206, %r244, 11;
	mov.u32 	%r207, _ZZ25SingleHeadAttensionKernelPfS_S_S_iiE3s_v;
	add.s32 	%r81, %r207, %r206;
	mov.u32 	%r245, %r1;
$L__BB0_75:
	setp.ne.s32 	%p76, %r2, 0;
	@%p76 bra 	$L__BB0_77;
	add.s32 	%r208, %r245, %r80;
	mul.wide.u32 	%rd15, %r208, 4;
	add.s64 	%rd16, %rd3, %rd15;
	ld.global.nc.f32 	%f165, [%rd16];
	shl.b32 	%r209, %r245, 2;
	add.s32 	%r210, %r81, %r209;
	st.shared.f32 	[%r210], %f165;
$L__BB0_77:
	add.s32 	%r245, %r245, %r3;
	setp.lt.s32 	%p77, %r245, %r37;
	@%p77 bra 	$L__BB0_75;
$L__BB0_78:
	add.s32 	%r212, %r79, 1;
	setp.lt.s32 	%p79, %r212, %r86;
	and.pred  	%p80, %p97, %p79;
	mov.b32 	%r244, 1;
	mov.pred 	%p97, 0;
	@%p80 bra 	$L__BB0_73;
$L__BB0_79:
	bar.sync 	0;
	not.pred 	%p81, %p3;
	@%p81 bra 	$L__BB0_84;
	setp.ge.s32 	%p82, %r56, %r86;
	mov.f32 	%f203, 0f00000000;
	@%p82 bra 	$L__BB0_83;
	mov.f32 	%f203, 0f00000000;
	mov.b32 	%r246, 0;
	mov.pred 	%p98, -1;
$L__BB0_82:
	shl.b32 	%r215, %r246, 2;
	add.s32 	%r216, %r43, %r215;
	ld.shared.f32 	%f168, [%r216];
	shl.b32 	%r217, %r246, 11;
	add.s32 	%r218, %r45, %r217;
	ld.shared.f32 	%f169, [%r218];
	fma.rn.f32 	%f203, %f168, %f169, %f203;
	add.s32 	%r220, %r246, %r56;
	add.s32 	%r221, %r220, 1;
	setp.lt.s32 	%p85, %r221, %r86;
	and.pred  	%p86, %p98, %p85;
	mov.b32 	%r246, 1;
	mov.pred 	%p98, 0;
	@%p86 bra 	$L__BB0_82;
$L__BB0_83:
	ld.shared.f32 	%f170, [%r46];
	add.f32 	%f171, %f203, %f170;
	st.shared.f32 	[%r46], %f171;
	ld.shared.f32 	%f172, [%r35];
	ld.shared.f32 	%f173, [%r34];
	ld.shared.f32 	%f174, [%r42];
	sub.f32 	%f175, %f173, %f174;
	fma.rn.f32 	%f176, %f175, 0f3BBB989D, 0f3F000000;
	cvt.sat.f32.f32 	%f177, %f176;
	mov.f32 	%f178, 0f4B400001;
	mov.f32 	%f179, 0f437C0000;
	fma.rm.f32 	%f180, %f177, %f179, %f178;
	add.f32 	%f181, %f180, 0fCB40007F;
	neg.f32 	%f182, %f181;
	fma.rn.f32 	%f183, %f175, 0f3FB8AA3B, %f182;
	fma.rn.f32 	%f184, %f175, 0f32A57060, %f183;
	mov.b32 	%r222, %f180;
	shl.b32 	%r223, %r222, 23;
	mov.b32 	%f185, %r223;
	ex2.approx.ftz.f32 	%f186, %f184;
	mul.f32 	%f187, %f186, %f185;
	fma.rn.f32 	%f188, %f172, %f187, %f171;
	st.shared.f32 	[%r47], %f188;
$L__BB0_84:
	bar.sync 	0;
	@%p81 bra 	$L__BB0_88;
	setp.ne.s32 	%p88, %r1, 0;
	@%p88 bra 	$L__BB0_87;
	ld.shared.f32 	%f189, [%r42];
	st.shared.f32 	[%r34], %f189;
$L__BB0_87:
	ld.shared.f32 	%f190, [%r47];
	st.shared.f32 	[%r35], %f190;
$L__BB0_88:
	bar.sync 	0;
	add.s32 	%r235, %r235, 1;
	setp.ne.s32 	%p89, %r235, %r36;
	@%p89 bra 	$L__BB0_29;
$L__BB0_89:
	setp.gt.u32 	%p90, %r2, 1;
	setp.ge.u32 	%p91, %r6, %r86;
	not.pred 	%p92, %p1;
	or.pred  	%p93, %p90, %p92;
	or.pred  	%p94, %p91, %p93;
	@%p94 bra 	$L__BB0_93;
	ld.shared.f32 	%f21, [%r33];
	setp.leu.f32 	%p95, %f21, 0f2EDBE6FF;
	@%p95 bra 	$L__BB0_92;
	ld.shared.f32 	%f191, [%r35];
	div.rn.f32 	%f192, %f191, %f21;
	add.s32 	%r226, %r7, %r1;
	mul.wide.u32 	%rd19, %r226, 4;
	add.s64 	%rd20, %rd2, %rd19;
	st.global.f32 	[%rd20], %f192;
	bra.uni 	$L__BB0_93;
$L__BB0_92:
	add.s32 	%r224, %r7, %r1;
	mul.wide.u32 	%rd17, %r224, 4;
	add.s64 	%rd18, %rd2, %rd17;
	mov.b32 	%r225, 0;
	st.global.u32 	[%rd18], %r225;
$L__BB0_93:
	ret;

}


// ===== COMPILED SASS (sm_100) =====

	.target	sm_100

	.elftype	@"ET_EXEC"


//--------------------- .note.nv.tkinfo           --------------------------
	.section	.note.nv.tkinfo,"",@"SHT_NOTE"
	.sectionflags	@"SHF_NOTE_NV_TKINFO"
	.tkinfo
        /*0018*/ 	.word	0x00000002
        /*0030*/ 	.string	""
        /*0030*/ 	.string	"ptxas"
        /*0030*/ 	.string	"Cuda compilation tools, release 13.0, V13.0.88"
        /*0030*/ 	.string	"Build cuda_13.0.r13.0/compiler.36424714_0"
        /*0030*/ 	.string	"-arch sm_100 -m 64 "



//--------------------- .note.nv.cuinfo           --------------------------
	.section	.note.nv.cuinfo,"",@"SHT_NOTE"
	.sectionflags	@"SHF_NOTE_NV_CUINFO"
        /*0018*/ 	.short	0x0002
        /*001a*/ 	.short	0x0064
        /*001c*/ 	.short	0x0082
	.zero		2


//--------------------- .nv.info                  --------------------------
	.section	.nv.info,"",@"SHT_CUDA_INFO"
	.align	4


	//----- nvinfo : EIATTR_REGCOUNT
	.align		4
        /*0000*/ 	.byte	0x04, 0x2f
        /*0002*/ 	.short	(.L_1 - .L_0)
	.align		4
.L_0:
        /*0004*/ 	.word	index@(_Z25SingleHeadAttensionKernelPfS_S_S_ii)
        /*0008*/ 	.word	0x00000027


	//----- nvinfo : EIATTR_FRAME_SIZE
	.align		4
.L_1:
        /*000c*/ 	.byte	0x04, 0x11
        /*000e*/ 	.short	(.L_3 - .L_2)
	.align		4
.L_2:
        /*0010*/ 	.word	index@($__internal_2_$__cuda_sm3x_div_rn_noftz_f32_slowpath)
        /*0014*/ 	.word	0x00000000


	//----- nvinfo : EIATTR_FRAME_SIZE
	.align		4
.L_3:
        /*0018*/ 	.byte	0x04, 0x11
        /*001a*/ 	.short	(.L_5 - .L_4)
	.align		4
.L_4:
        /*001c*/ 	.word	index@($__internal_1_$__cuda_sm20_sqrt_rn_f32_slowpath)
        /*0020*/ 	.word	0x00000000


	//----- nvinfo : EIATTR_FRAME_SIZE
	.align		4
.L_5:
        /*0024*/ 	.byte	0x04, 0x11
        /*0026*/ 	.short	(.L_7 - .L_6)
	.align		4
.L_6:
        /*0028*/ 	.word	index@($__internal_0_$__cuda_sm20_div_u16)
        /*002c*/ 	.word	0x00000000


	//----- nvinfo : EIATTR_FRAME_SIZE
	.align		4
.L_7:
        /*0030*/ 	.byte	0x04, 0x11
        /*0032*/ 	.short	(.L_9 - .L_8)
	.align		4
.L_8:
        /*0034*/ 	.word	index@(_Z25SingleHeadAttensionKernelPfS_S_S_ii)
        /*0038*/ 	.word	0x00000000


	//----- nvinfo : EIATTR_MIN_STACK_SIZE
	.align		4
.L_9:
        /*003c*/ 	.byte	0x04, 0x12
        /*003e*/ 	.short	(.L_11 - .L_10)
	.align		4
.L_10:
        /*0040*/ 	.word	index@(_Z25SingleHeadAttensionKernelPfS_S_S_ii)
        /*0044*/ 	.word	0x00000000
.L_11:


//--------------------- .nv.compat                --------------------------
	.section	.nv.compat,"",@"SHT_CUDA_COMPAT_INFO"
	.align	4
        /*0000*/ 	.byte	0x02, 0x09, 0x00, 0x00, 0x02, 0x02, 0x01, 0x00, 0x02, 0x05, 0x05, 0x00, 0x03, 0x07, 0x01, 0x01
        /*0010*/ 	.byte	0x02, 0x03, 0x00, 0x00, 0x02, 0x06, 0x01, 0x00, 0x04, 0x0b, 0x08, 0x00, 0x01, 0x00, 0x00, 0x00
        /*0020*/ 	.byte	0x00, 0x00, 0x00, 0x00


//--------------------- .nv.info._Z25SingleHeadAttensionKernelPfS_S_S_ii --------------------------
	.section	.nv.info._Z25SingleHeadAttensionKernelPfS_S_S_ii,"",@"SHT_CUDA_INFO"
	.sectionflags	@""
	.align	4


	//----- nvinfo : EIATTR_CUDA_API_VERSION
	.align		4
        /*0000*/ 	.byte	0x04, 0x37
        /*0002*/ 	.short	(.L_13 - .L_12)
.L_12:
        /*0004*/ 	.word	0x00000082


	//----- nvinfo : EIATTR_KPARAM_INFO
	.align		4
.L_13:
        /*0008*/ 	.byte	0x04, 0x17
        /*000a*/ 	.short	(.L_15 - .L_14)
.L_14:
        /*000c*/ 	.word	0x00000000
        /*0010*/ 	.short	0x0005
        /*0012*/ 	.short	0x0024
        /*0014*/ 	.byte	0x00, 0xf0, 0x11, 0x00


	//----- nvinfo : EIATTR_KPARAM_INFO
	.align		4
.L_15:
        /*0018*/ 	.byte	0x04, 0x17
        /*001a*/ 	.short	(.L_17 - .L_16)
.L_16:
        /*001c*/ 	.word	0x00000000
        /*0020*/ 	.short	0x0004
        /*0022*/ 	.short	0x0020
        /*0024*/ 	.byte	0x00, 0xf0, 0x11, 0x00


	//----- nvinfo : EIATTR_KPARAM_INFO
	.align		4
.L_17:
        /*0028*/ 	.byte	0x04, 0x17
        /*002a*/ 	.short	(.L_19 - .L_18)
.L_18:
        /*002c*/ 	.word	0x00000000
        /*0030*/ 	.short	0x0003
        /*0032*/ 	.short	0x0018
        /*0034*/ 	.byte	0x00, 0xf5, 0x21, 0x00


	//----- nvinfo : EIATTR_KPARAM_INFO
	.align		4
.L_19:
        /*0038*/ 	.byte	0x04, 0x17
        /*003a*/ 	.short	(.L_21 - .L_20)
.L_20:
        /*003c*/ 	.word	0x00000000
        /*0040*/ 	.short	0x0002
        /*0042*/ 	.short	0x0010
        /*0044*/ 	.byte	0x00, 0xf5, 0x21, 0x00


	//----- nvinfo : EIATTR_KPARAM_INFO
	.align		4
.L_21:
        /*0048*/ 	.byte	0x04, 0x17
        /*004a*/ 	.short	(.L_23 - .L_22)
.L_22:
        /*004c*/ 	.word	0x00000000
        /*0050*/ 	.short	0x0001
        /*0052*/ 	.short	0x0008
        /*0054*/ 	.byte	0x00, 0xf5, 0x21, 0x00


	//----- nvinfo : EIATTR_KPARAM_INFO
	.align		4
.L_23:
        /*0058*/ 	.byte	0x04, 0x17
        /*005a*/ 	.short	(.L_25 - .L_24)
.L_24:
        /*005c*/ 	.word	0x00000000
        /*0060*/ 	.short	0x0000
        /*0062*/ 	.short	0x0000
        /*0064*/ 	.byte	0x00, 0xf5, 0x21, 0x00


	//----- nvinfo : EIATTR_SPARSE_MMA_MASK
	.align		4
.L_25:
        /*0068*/ 	.byte	0x03, 0x50
        /*006a*/ 	.short	0x0000


	//----- nvinfo : EIATTR_MAXREG_COUNT
	.align		4
        /*006c*/ 	.byte	0x03, 0x1b
        /*006e*/ 	.short	0x00ff


	//----- nvinfo : EIATTR_NUM_BARRIERS
	.align		4
        /*0070*/ 	.byte	0x02, 0x4c
        /*0072*/ 	.byte	0x01
	.zero		1


	//----- nvinfo : EIATTR_MERCURY_ISA_VERSION
	.align		4
        /*0074*/ 	.byte	0x03, 0x5f
        /*0076*/ 	.short	0x0101


	//----- nvinfo : EIATTR_UNUSED_LOAD_BYTE_OFFSET
	.align		4
        /*0078*/ 	.byte	0x04, 0x44
        /*007a*/ 	.short	(.L_27 - .L_26)


	//   ....[0]....
.L_26:
        /*007c*/ 	.word	0x00001bc0
        /*0080*/ 	.word	0x00000fff


	//   ....[1]....
        /*0084*/ 	.word	0x00001bd0
        /*0088*/ 	.word	0x00000fff


	//----- nvinfo : EIATTR_VRC_CTA_INIT_COUNT
	.align		4
.L_27:
        /*008c*/ 	.byte	0x02, 0x4a
	.zero		1
	.zero		1


	//----- nvinfo : EIATTR_EXIT_INSTR_OFFSETS
	.align		4
        /*0090*/ 	.byte	0x04, 0x1c
        /*0092*/ 	.short	(.L_29 - .L_28)


	//   ....[0]....
.L_28:
        /*0094*/ 	.word	0x00000050


	//   ....[1]....
        /*0098*/ 	.word	0x00002930


	//   ....[2]....
        /*009c*/ 	.word	0x00002aa0


	//   ....[3]....
        /*00a0*/ 	.word	0x00002b00


	//----- nvinfo : EIATTR_CRS_STACK_SIZE
	.align		4
.L_29:
        /*00a4*/ 	.byte	0x04, 0x1e
        /*00a6*/ 	.short	(.L_31 - .L_30)
.L_30:
        /*00a8*/ 	.word	0x00000000


	//----- nvinfo : EIATTR_CBANK_PARAM_SIZE
	.align		4
.L_31:
        /*00ac*/ 	.byte	0x03, 0x19
        /*00ae*/ 	.short	0x0028


	//----- nvinfo : EIATTR_PARAM_CBANK
	.align		4
        /*00b0*/ 	.byte	0x04, 0x0a
        /*00b2*/ 	.short	(.L_33 - .L_32)
	.align		4
.L_32:
        /*00b4*/ 	.word	index@(.nv.constant0._Z25SingleHeadAttensionKernelPfS_S_S_ii)
        /*00b8*/ 	.short	0x0380
        /*00ba*/ 	.short	0x0028


	//----- nvinfo : EIATTR_SW_WAR
	.align		4
.L_33:
        /*00bc*/ 	.byte	0x04, 0x36
        /*00be*/ 	.short	(.L_35 - .L_34)
.L_34:
        /*00c0*/ 	.word	0x00000008
.L_35:


//--------------------- .nv.callgraph             --------------------------
	.section	.nv.callgraph,"",@"SHT_CUDA_CALLGRAPH"
	.align	4
	.sectionentsize	8
	.align		4
        /*0000*/ 	.word	0x00000000
	.align		4
        /*0004*/ 	.word	0xffffffff
	.align		4
        /*0008*/ 	.word	0x00000000
	.align		4
        /*000c*/ 	.word	0xfffffffe
	.align		4
        /*0010*/ 	.word	0x00000000
	.align		4
        /*0014*/ 	.word	0xfffffffd
	.align		4
        /*0018*/ 	.word	0x00000000
	.align		4
        /*001c*/ 	.word	0xfffffffc


//--------------------- .text._Z25SingleHeadAttensionKernelPfS_S_S_ii --------------------------
	.section	.text._Z25SingleHeadAttensionKernelPfS_S_S_ii,"ax",@progbits
	.align	128
        .global         _Z25SingleHeadAttensionKernelPfS_S_S_ii
        .type           _Z25SingleHeadAttensionKernelPfS_S_S_ii,@function
        .size           _Z25SingleHeadAttensionKernelPfS_S_S_ii,(.L_x_72 - _Z25SingleHeadAttensionKernelPfS_S_S_ii)
        .other          _Z25SingleHeadAttensionKernelPfS_S_S_ii,@"STO_CUDA_ENTRY STV_DEFAULT"
_Z25SingleHeadAttensionKernelPfS_S_S_ii:
.text._Z25SingleHeadAttensionKernelPfS_S_S_ii:
[----:B------:R-:W-:Y:S08]  /*0000*/  LDC R1, c[0x0][0x37c] ;  /* 0x0000df00ff017b82 */ /* 0x000ff00000000800 */
[----:B------:R-:W0:Y:S02]  /*0010*/  LDC.64 R4, c[0x0][0x3a0] ;  /* 0x0000e800ff047b82 */ /* 0x000e240000000a00 */
[----:B0-----:R-:W-:-:S05]  /*0020*/  VIADD R0, R5, 0xfffffdff ;  /* 0xfffffdff05007836 */ /* 0x001fca0000000000 */
[----:B------:R-:W-:-:S04]  /*0030*/  ISETP.GE.U32.AND P0, PT, R0, -0x200, PT ;  /* 0xfffffe000000780c */ /* 0x000fc80003f06070 */
[----:B------:R-:W-:-:S13]  /*0040*/  ISETP.LT.OR P0, PT, R4, 0x1, !P0 ;  /* 0x000000010400780c */ /* 0x000fda0004701670 */
[----:B------:R-:W-:Y:S05]  /*0050*/  @P0 EXIT ;  /* 0x000000000000094d */ /* 0x000fea0003800000 */
[----:B------:R-:W0:Y:S01]  /*0060*/  LDC R2, c[0x0][0x360] ;  /* 0x0000d800ff027b82 */ /* 0x000e220000000800 */
[----:B------:R-:W1:Y:S01]  /*0070*/  S2R R0, SR_TID.Y ;  /* 0x0000000000007919 */ /* 0x000e620000002200 */
[----:B------:R-:W-:Y:S01]  /*0080*/  MOV R10, 0xe0 ;  /* 0x000000e0000a7802 */ /* 0x000fe20000000f00 */
[----:B------:R-:W2:Y:S01]  /*0090*/  S2R R3, SR_TID.X ;  /* 0x0000000000037919 */ /* 0x000ea20000002100 */
[C---:B0-----:R-:W-:Y:S02]  /*00a0*/  IADD3 R6, PT, PT, R2.reuse, -0x1, R5 ;  /* 0xffffffff02067810 */ /* 0x041fe40007ffe005 */
[----:B------:R-:W-:Y:S02]  /*00b0*/  LOP3.LUT R5, R2, 0xffff, RZ, 0xc0, !PT ;  /* 0x0000ffff02057812 */ /* 0x000fe400078ec0ff */
[----:B-12---:R-:W-:-:S07]  /*00c0*/  LOP3.LUT R4, R6, 0xffff, RZ, 0xc0, !PT ;  /* 0x0000ffff06047812 */ /* 0x006fce00078ec0ff */
[----:B------:R-:W-:Y:S05]  /*00d0*/  CALL.REL.NOINC `($__internal_0_$__cuda_sm20_div_u16) ;  /* 0x00000028008c7944 */ /* 0x000fea0003c00000 */
[----:B------:R-:W0:Y:S01]  /*00e0*/  S2R R5, SR_CTAID.Y ;  /* 0x0000000000057919 */ /* 0x000e220000002600 */
[----:B------:R-:W0:Y:S01]  /*00f0*/  LDCU UR4, c[0x0][0x364] ;  /* 0x00006c80ff0477ac */ /* 0x000e220008000800 */
[----:B------:R-:W1:Y:S01]  /*0100*/  S2UR UR6, SR_CgaCtaId ;  /* 0x00000000000679c3 */ /* 0x000e620000008800 */
[----:B------:R-:W-:Y:S01]  /*0110*/  ISETP.GT.U32.AND P1, PT, R0, 0x1, PT ;  /* 0x000000010000780c */ /* 0x000fe20003f24070 */
[----:B------:R-:W-:Y:S01]  /*0120*/  BSSY.RECONVERGENT B0, `(.L_x_0) ;  /* 0x000009d000007945 */ /* 0x000fe20003800200 */
[----:B------:R-:W2:Y:S01]  /*0130*/  LDCU UR7, c[0x0][0x3a0] ;  /* 0x00007400ff0777ac */ /* 0x000ea20008000800 */
[----:B------:R-:W3:Y:S01]  /*0140*/  LDCU.64 UR14, c[0x0][0x358] ;  /* 0x00006b00ff0e77ac */ /* 0x000ee20008000a00 */
[----:B0-----:R-:W-:Y:S01]  /*0150*/  IMAD R30, R5, UR4, R0 ;  /* 0x00000004051e7c24 */ /* 0x001fe2000f8e0200 */
[----:B------:R-:W-:Y:S02]  /*0160*/  UMOV UR4, 0x400 ;  /* 0x0000040000047882 */ /* 0x000fe40000000000 */
[----:B-1----:R-:W-:-:S02]  /*0170*/  ULEA UR5, UR6, UR4, 0x18 ;  /* 0x0000000406057291 */ /* 0x002fc4000f8ec0ff */
[----:B--2---:R-:W-:-:S04]  /*0180*/  ISETP.GE.U32.OR P0, PT, R30, UR7, P1 ;  /* 0x000000071e007c0c */ /* 0x004fc80008f06470 */
[----:B------:R-:W-:-:S09]  /*0190*/  LEA R29, R0, UR5, 0xb ;  /* 0x00000005001d7c11 */ /* 0x000fd2000f8e58ff */
[----:B---3--:R-:W-:Y:S05]  /*01a0*/  @P0 BRA `(.L_x_1) ;  /* 0x0000000800500947 */ /* 0x008fea0003800000 */
[----:B------:R-:W0:Y:S01]  /*01b0*/  LDC R15, c[0x0][0x3a4] ;  /* 0x0000e900ff0f7b82 */ /* 0x000e220000000800 */
[----:B------:R-:W-:Y:S02]  /*01c0*/  LOP3.LUT R8, R8, 0xffff, RZ, 0xc0, !PT ;  /* 0x0000ffff08087812 */ /* 0x000fe400078ec0ff */
[----:B------:R-:W-:Y:S02]  /*01d0*/  LOP3.LUT R7, R6, 0xffff, RZ, 0xc0, !PT ;  /* 0x0000ffff06077812 */ /* 0x000fe400078ec0ff */
[----:B------:R-:W-:Y:S01]  /*01e0*/  LOP3.LUT R4, R2, 0xffff, RZ, 0xc0, !PT ;  /* 0x0000ffff02047812 */ /* 0x000fe200078ec0ff */
[----:B------:R-:W-:Y:S01]  /*01f0*/  IMAD R14, R8, R3, RZ ;  /* 0x00000003080e7224 */ /* 0x000fe200078e02ff */
[----:B0-----:R-:W-:-:S04]  /*0200*/  VIMNMX.U32 R5, PT, PT, R15, 0x200, PT ;  /* 0x000002000f057848 */ /* 0x001fc80003fe0000 */
[----:B------:R-:W-:-:S04]  /*0210*/  ISETP.GT.U32.AND P0, PT, R5, R14, PT ;  /* 0x0000000e0500720c */ /* 0x000fc80003f04070 */
[----:B------:R-:W-:-:S13]  /*0220*/  ISETP.LT.U32.OR P0, PT, R7, R4, !P0 ;  /* 0x000000040700720c */ /* 0x000fda0004701470 */
[----:B------:R-:W-:Y:S05]  /*0230*/  @P0 BRA `(.L_x_1) ;  /* 0x00000008002c0947 */ /* 0x000fea0003800000 */
[----:B------:R-:W-:Y:S01]  /*0240*/  VIMNMX.U32 R6, PT, PT, R8, 0x1, !PT ;  /* 0x0000000108067848 */ /* 0x000fe20007fe0000 */
[----:B------:R-:W-:Y:S01]  /*0250*/  BSSY.RECONVERGENT B1, `(.L_x_2) ;  /* 0x000007b000017945 */ /* 0x000fe20003800200 */
[----:B------:R-:W-:Y:S01]  /*0260*/  VIADDMNMX.U32 R4, R14, 0x1, R15, !PT ;  /* 0x000000010e047846 */ /* 0x000fe2000780000f */
[----:B------:R-:W-:Y:S01]  /*0270*/  IMAD.MOV.U32 R13, RZ, RZ, RZ ;  /* 0x000000ffff0d7224 */ /* 0x000fe200078e00ff */
[----:B------:R-:W-:Y:S01]  /*0280*/  LOP3.LUT R5, RZ, R14, RZ, 0x33, !PT ;  /* 0x0000000eff057212 */ /* 0x000fe200078e33ff */
[----:B------:R-:W-:-:S05]  /*0290*/  VIADD R6, R6, 0xffffffff ;  /* 0xffffffff06067836 */ /* 0x000fca0000000000 */
[----:B------:R-:W-:-:S04]  /*02a0*/  VIADDMNMX.U32 R4, R4, R5, R6, PT ;  /* 0x0000000504047246 */ /* 0x000fc80003800006 */
[C---:B------:R-:W-:Y:S02]  /*02b0*/  ISETP.GE.U32.AND P0, PT, R4.reuse, 0x3, PT ;  /* 0x000000030400780c */ /* 0x040fe40003f06070 */
[----:B------:R-:W-:-:S04]  /*02c0*/  IADD3 R4, PT, PT, R4, 0x1, RZ ;  /* 0x0000000104047810 */ /* 0x000fc80007ffe0ff */
[----:B------:R-:W-:-:S07]  /*02d0*/  LOP3.LUT R12, R4, 0x3, RZ, 0xc0, !PT ;  /* 0x00000003040c7812 */ /* 0x000fce00078ec0ff */
[----:B------:R-:W-:Y:S05]  /*02e0*/  @!P0 BRA `(.L_x_3) ;  /* 0x0000000400c48947 */ /* 0x000fea0003800000 */
[----:B------:R-:W-:Y:S01]  /*02f0*/  LOP3.LUT R13, R4, 0xfffc, RZ, 0xc0, !PT ;  /* 0x0000fffc040d7812 */ /* 0x000fe200078ec0ff */
[----:B------:R-:W-:Y:S01]  /*0300*/  BSSY.RELIABLE B2, `(.L_x_4) ;  /* 0x000005f000027945 */ /* 0x000fe20003800100 */
[----:B------:R-:W-:Y:S02]  /*0310*/  IMAD.MOV.U32 R17, RZ, RZ, RZ ;  /* 0x000000ffff117224 */ /* 0x000fe400078e00ff */
[----:B------:R-:W-:-:S13]  /*0320*/  ISETP.GT.AND P0, PT, R13, RZ, PT ;  /* 0x000000ff0d00720c */ /* 0x000fda0003f04270 */
[----:B------:R-:W-:Y:S05]  /*0330*/  @!P0 BRA `(.L_x_5) ;  /* 0x00000004006c8947 */ /* 0x000fea0003800000 */
[----:B------:R-:W-:Y:S01]  /*0340*/  IADD3 R4, PT, PT, R13, -R17, RZ ;  /* 0x800000110d047210 */ /* 0x000fe20007ffe0ff */
[----:B------:R-:W-:Y:S01]  /*0350*/  BSSY.RECONVERGENT B3, `(.L_x_6) ;  /* 0x0000037000037945 */ /* 0x000fe20003800200 */
[----:B------:R-:W-:Y:S02]  /*0360*/  PLOP3.LUT P0, PT, PT, PT, PT, 0x80, 0x8 ;  /* 0x000000000008781c */ /* 0x000fe40003f0f070 */
[----:B------:R-:W-:-:S13]  /*0370*/  ISETP.GT.AND P2, PT, R4, 0xc, PT ;  /* 0x0000000c0400780c */ /* 0x000fda0003f44270 */
[----:B------:R-:W-:Y:S05]  /*0380*/  @!P2 BRA `(.L_x_7) ;  /* 0x0000000000cca947 */ /* 0x000fea0003800000 */
[----:B------:R-:W-:Y:S01]  /*0390*/  PLOP3.LUT P0, PT, PT, PT, PT, 0x8, 0x80 ;  /* 0x000000000080781c */ /* 0x000fe20003f0e170 */
[----:B------:R-:W-:-:S12]  /*03a0*/  VIADD R16, R13, 0xfffffff4 ;  /* 0xfffffff40d107836 */ /* 0x000fd80000000000 */
.L_x_8:
[----:B0-----:R-:W0:Y:S01]  /*03b0*/  LDC.64 R4, c[0x0][0x380] ;  /* 0x0000e000ff047b82 */ /* 0x001e220000000a00 */
[----:B------:R-:W-:-:S04]  /*03c0*/  IMAD.IADD R10, R14, 0x1, R17 ;  /* 0x000000010e0a7824 */ /* 0x000fc800078e0211 */
[----:B------:R-:W-:-:S04]  /*03d0*/  IMAD R9, R30, R15, R10 ;  /* 0x0000000f1e097224 */ /* 0x000fc800078e020a */
[----:B0-----:R-:W-:-:S05]  /*03e0*/  IMAD.WIDE.U32 R8, R9, 0x4, R4 ;  /* 0x0000000409087825 */ /* 0x001fca00078e0004 */
[----:B------:R-:W2:Y:S01]  /*03f0*/  LDG.E.CONSTANT R32, desc[UR14][R8.64] ;  /* 0x0000000e08207981 */ /* 0x000ea2000c1e9900 */
[C-C-:B------:R-:W-:Y:S02]  /*0400*/  IADD3 R6, PT, PT, R14.reuse, 0x4, R17.reuse ;  /* 0x000000040e067810 */ /* 0x140fe40007ffe011 */
[----:B------:R-:W-:Y:S01]  /*0410*/  IADD3 R11, PT, PT, R14, 0x8, R17 ;  /* 0x000000080e0b7810 */ /* 0x000fe20007ffe011 */
[----:B------:R-:W3:Y:S04]  /*0420*/  LDG.E.CONSTANT R18, desc[UR14][R8.64+0x4] ;  /* 0x0000040e08127981 */ /* 0x000ee8000c1e9900 */
[----:B------:R-:W4:Y:S01]  /*0430*/  LDG.E.CONSTANT R19, desc[UR14][R8.64+0x8] ;  /* 0x0000080e08137981 */ /* 0x000f22000c1e9900 */
[CC--:B------:R-:W-:Y:S02]  /*0440*/  IMAD R7, R30.reuse, R15.reuse, R6 ;  /* 0x0000000f1e077224 */ /* 0x0c0fe400078e0206 */
[----:B------:R-:W-:Y:S01]  /*0450*/  IMAD R11, R30, R15, R11 ;  /* 0x0000000f1e0b7224 */ /* 0x000fe200078e020b */
[----:B------:R0:W5:Y:S01]  /*0460*/  LDG.E.CONSTANT R20, desc[UR14][R8.64+0xc] ;  /* 0x00000c0e08147981 */ /* 0x000162000c1e9900 */
[----:B------:R-:W-:Y:S01]  /*0470*/  LEA R21, R10, R29, 0x2 ;  /* 0x0000001d0a157211 */ /* 0x000fe200078e10ff */
[----:B------:R-:W-:Y:S01]  /*0480*/  IMAD.WIDE.U32 R6, R7, 0x4, R4 ;  /* 0x0000000407067825 */ /* 0x000fe200078e0004 */
[----:B0-----:R-:W-:-:S03]  /*0490*/  IADD3 R9, PT, PT, R14, 0xc, R17 ;  /* 0x0000000c0e097810 */ /* 0x001fc60007ffe011 */
[----:B------:R-:W-:Y:S01]  /*04a0*/  IMAD.WIDE.U32 R10, R11, 0x4, R4 ;  /* 0x000000040b0a7825 */ /* 0x000fe200078e0004 */
[----:B------:R-:W5:Y:S03]  /*04b0*/  LDG.E.CONSTANT R22, desc[UR14][R6.64] ;  /* 0x0000000e06167981 */ /* 0x000f66000c1e9900 */
[----:B------:R-:W-:Y:S01]  /*04c0*/  IMAD R9, R30, R15, R9 ;  /* 0x0000000f1e097224 */ /* 0x000fe200078e0209 */
[----:B------:R-:W5:Y:S03]  /*04d0*/  LDG.E.CONSTANT R24, desc[UR14][R6.64+0x4] ;  /* 0x0000040e06187981 */ /* 0x000f66000c1e9900 */
[----:B------:R-:W-:Y:S01]  /*04e0*/  IMAD.WIDE.U32 R4, R9, 0x4, R4 ;  /* 0x0000000409047825 */ /* 0x000fe200078e0004 */
[----:B------:R-:W5:Y:S04]  /*04f0*/  LDG.E.CONSTANT R26, desc[UR14][R6.64+0x8] ;  /* 0x0000080e061a7981 */ /* 0x000f68000c1e9900 */
        /* <DEDUP_REMOVED lines=8> */
[----:B--2---:R0:W-:Y:S04]  /*0580*/  STS [R21], R32 ;  /* 0x0000002015007388 */ /* 0x0041e80000000800 */
[----:B0-----:R-:W2:Y:S01]  /*0590*/  LDG.E.CONSTANT R32, desc[UR14][R4.64+0x4] ;  /* 0x0000040e04207981 */ /* 0x001ea2000c1e9900 */
[----:B------:R-:W-:-:S03]  /*05a0*/  VIADD R17, R17, 0x10 ;  /* 0x0000001011117836 */ /* 0x000fc60000000000 */
[----:B---3--:R0:W-:Y:S04]  /*05b0*/  STS [R21+0x4], R18 ;  /* 0x0000041215007388 */ /* 0x0081e80000000800 */
[----:B----4-:R0:W-:Y:S04]  /*05c0*/  STS [R21+0x8], R19 ;  /* 0x0000081315007388 */ /* 0x0101e80000000800 */
[----:B-----5:R0:W-:Y:S04]  /*05d0*/  STS [R21+0xc], R20 ;  /* 0x00000c1415007388 */ /* 0x0201e80000000800 */
[----:B------:R0:W-:Y:S04]  /*05e0*/  STS [R21+0x10], R22 ;  /* 0x0000101615007388 */ /* 0x0001e80000000800 */
        /* <DEDUP_REMOVED lines=9> */
[----:B------:R0:W-:Y:S01]  /*0680*/  STS [R21+0x3c], R9 ;  /* 0x00003c0915007388 */ /* 0x0001e20000000800 */
[----:B------:R-:W-:-:S03]  /*0690*/  ISETP.GE.AND P2, PT, R17, R16, PT ;  /* 0x000000101100720c */ /* 0x000fc60003f46270 */
[----:B--2---:R0:W-:Y:S10]  /*06a0*/  STS [R21+0x34], R32 ;  /* 0x0000342015007388 */ /* 0x0041f40000000800 */
[----:B------:R-:W-:Y:S05]  /*06b0*/  @!P2 BRA `(.L_x_8) ;  /* 0xfffffffc003ca947 */ /* 0x000fea000383ffff */
.L_x_7:
[----:B------:R-:W-:Y:S05]  /*06c0*/  BSYNC.RECONVERGENT B3 ;  /* 0x0000000000037941 */ /* 0x000fea0003800200 */
.L_x_6:
[----:B------:R-:W-:Y:S01]  /*06d0*/  IMAD.IADD R4, R13, 0x1, -R17 ;  /* 0x000000010d047824 */ /* 0x000fe200078e0a11 */
[----:B------:R-:W-:Y:S04]  /*06e0*/  BSSY.RECONVERGENT B3, `(.L_x_9) ;  /* 0x000001d000037945 */ /* 0x000fe80003800200 */
[----:B------:R-:W-:-:S13]  /*06f0*/  ISETP.GT.AND P2, PT, R4, 0x4, PT ;  /* 0x000000040400780c */ /* 0x000fda0003f44270 */
[----:B------:R-:W-:Y:S05]  /*0700*/  @!P2 BRA `(.L_x_10) ;  /* 0x000000000068a947 */ /* 0x000fea0003800000 */
[----:B0-----:R-:W0:Y:S01]  /*0710*/  LDC.64 R6, c[0x0][0x380] ;  /* 0x0000e000ff067b82 */ /* 0x001e220000000a00 */
[C---:B------:R-:W-:Y:S02]  /*0720*/  IADD3 R8, PT, PT, R14.reuse, R17, RZ ;  /* 0x000000110e087210 */ /* 0x040fe40007ffe0ff */
[----:B------:R-:W-:-:S03]  /*0730*/  IADD3 R4, PT, PT, R14, 0x4, R17 ;  /* 0x000000040e047810 */ /* 0x000fc60007ffe011 */
[CC--:B------:R-:W-:Y:S02]  /*0740*/  IMAD R5, R30.reuse, R15.reuse, R8 ;  /* 0x0000000f1e057224 */ /* 0x0c0fe400078e0208 */
[----:B------:R-:W-:Y:S02]  /*0750*/  IMAD R9, R30, R15, R4 ;  /* 0x0000000f1e097224 */ /* 0x000fe400078e0204 */
[----:B0-----:R-:W-:-:S04]  /*0760*/  IMAD.WIDE.U32 R4, R5, 0x4, R6 ;  /* 0x0000000405047825 */ /* 0x001fc800078e0006 */
[----:B------:R-:W-:Y:S01]  /*0770*/  IMAD.WIDE.U32 R6, R9, 0x4, R6 ;  /* 0x0000000409067825 */ /* 0x000fe200078e0006 */
[----:B------:R-:W2:Y:S04]  /*0780*/  LDG.E.CONSTANT R11, desc[UR14][R4.64+0x4] ;  /* 0x0000040e040b7981 */ /* 0x000ea8000c1e9900 */
[----:B------:R-:W3:Y:S04]  /*0790*/  LDG.E.CONSTANT R9, desc[UR14][R4.64] ;  /* 0x0000000e04097981 */ /* 0x000ee8000c1e9900 */
[----:B------:R-:W4:Y:S04]  /*07a0*/  LDG.E.CONSTANT R19, desc[UR14][R4.64+0x8] ;  /* 0x0000080e04137981 */ /* 0x000f28000c1e9900 */
[----:B------:R-:W5:Y:S04]  /*07b0*/  LDG.E.CONSTANT R21, desc[UR14][R4.64+0xc] ;  /* 0x00000c0e04157981 */ /* 0x000f68000c1e9900 */
[----:B------:R-:W5:Y:S04]  /*07c0*/  LDG.E.CONSTANT R23, desc[UR14][R6.64] ;  /* 0x0000000e06177981 */ /* 0x000f68000c1e9900 */
[----:B------:R-:W5:Y:S04]  /*07d0*/  LDG.E.CONSTANT R25, desc[UR14][R6.64+0x4] ;  /* 0x0000040e06197981 */ /* 0x000f68000c1e9900 */
[----:B------:R-:W5:Y:S04]  /*07e0*/  LDG.E.CONSTANT R27, desc[UR14][R6.64+0x8] ;  /* 0x0000080e061b7981 */ /* 0x000f68000c1e9900 */
[----:B------:R-:W5:Y:S01]  /*07f0*/  LDG.E.CONSTANT R31, desc[UR14][R6.64+0xc] ;  /* 0x00000c0e061f7981 */ /* 0x000f62000c1e9900 */
[----:B------:R-:W-:Y:S01]  /*0800*/  IMAD R8, R8, 0x4, R29 ;  /* 0x0000000408087824 */ /* 0x000fe200078e021d */
[----:B------:R-:W-:Y:S01]  /*0810*/  PLOP3.LUT P0, PT, PT, PT, PT, 0x8, 0x80 ;  /* 0x000000000080781c */ /* 0x000fe20003f0e170 */
[----:B------:R-:W-:-:S03]  /*0820*/  VIADD R17, R17, 0x8 ;  /* 0x0000000811117836 */ /* 0x000fc60000000000 */
[----:B--2---:R1:W-:Y:S04]  /*0830*/  STS [R8+0x4], R11 ;  /* 0x0000040b08007388 */ /* 0x0043e80000000800 */
[----:B---3--:R1:W-:Y:S04]  /*0840*/  STS [R8], R9 ;  /* 0x0000000908007388 */ /* 0x0083e80000000800 */
[----:B----4-:R1:W-:Y:S04]  /*0850*/  STS [R8+0x8], R19 ;  /* 0x0000081308007388 */ /* 0x0103e80000000800 */
[----:B-----5:R1:W-:Y:S04]  /*0860*/  STS [R8+0xc], R21 ;  /* 0x00000c1508007388 */ /* 0x0203e80000000800 */
[----:B------:R1:W-:Y:S04]  /*0870*/  STS [R8+0x10], R23 ;  /* 0x0000101708007388 */ /* 0x0003e80000000800 */
[----:B------:R1:W-:Y:S04]  /*0880*/  STS [R8+0x14], R25 ;  /* 0x0000141908007388 */ /* 0x0003e80000000800 */
[----:B------:R1:W-:Y:S04]  /*0890*/  STS [R8+0x18], R27 ;  /* 0x0000181b08007388 */ /* 0x0003e80000000800 */
[----:B------:R1:W-:Y:S02]  /*08a0*/  STS [R8+0x1c], R31 ;  /* 0x00001c1f08007388 */ /* 0x0003e40000000800 */
.L_x_10:
[----:B------:R-:W-:Y:S05]  /*08b0*/  BSYNC.RECONVERGENT B3 ;  /* 0x0000000000037941 */ /* 0x000fea0003800200 */
.L_x_9:
[----:B------:R-:W-:-:S13]  /*08c0*/  ISETP.NE.OR P0, PT, R17, R13, P0 ;  /* 0x0000000d1100720c */ /* 0x000fda0000705670 */
[----:B------:R-:W-:Y:S05]  /*08d0*/  @!P0 BREAK.RELIABLE B2 ;  /* 0x0000000000028942 */ /* 0x000fea0003800100 */
[----:B------:R-:W-:Y:S05]  /*08e0*/  @!P0 BRA `(.L_x_3) ;  /* 0x0000000000448947 */ /* 0x000fea0003800000 */
.L_x_5:
[----:B------:R-:W-:Y:S05]  /*08f0*/  BSYNC.RELIABLE B2 ;  /* 0x0000000000027941 */ /* 0x000fea0003800100 */
.L_x_4:
[----:B--2---:R-:W2:Y:S01]  /*0900*/  LDC.64 R4, c[0x0][0x380] ;  /* 0x0000e000ff047b82 */ /* 0x004ea20000000a00 */
[----:B0-----:R-:W-:-:S05]  /*0910*/  IADD3 R6, PT, PT, R14, R17, RZ ;  /* 0x000000110e067210 */ /* 0x001fca0007ffe0ff */
[----:B------:R-:W-:-:S04]  /*0920*/  IMAD R7, R30, R15, R6 ;  /* 0x0000000f1e077224 */ /* 0x000fc800078e0206 */
[----:B--2---:R-:W-:-:S05]  /*0930*/  IMAD.WIDE.U32 R4, R7, 0x4, R4 ;  /* 0x0000000407047825 */ /* 0x004fca00078e0004 */
[----:B------:R-:W2:Y:S04]  /*0940*/  LDG.E.CONSTANT R7, desc[UR14][R4.64] ;  /* 0x0000000e04077981 */ /* 0x000ea8000c1e9900 */
[----:B-1----:R-:W3:Y:S04]  /*0950*/  LDG.E.CONSTANT R9, desc[UR14][R4.64+0x4] ;  /* 0x0000040e04097981 */ /* 0x002ee8000c1e9900 */
[----:B------:R-:W4:Y:S04]  /*0960*/  LDG.E.CONSTANT R11, desc[UR14][R4.64+0x8] ;  /* 0x0000080e040b7981 */ /* 0x000f28000c1e9900 */
[----:B------:R-:W5:Y:S01]  /*0970*/  LDG.E.CONSTANT R19, desc[UR14][R4.64+0xc] ;  /* 0x00000c0e04137981 */ /* 0x000f62000c1e9900 */
[----:B------:R-:W-:-:S02]  /*0980*/  IMAD R6, R6, 0x4, R29 ;  /* 0x0000000406067824 */ /* 0x000fc400078e021d */
[----:B------:R-:W-:-:S05]  /*0990*/  VIADD R17, R17, 0x4 ;  /* 0x0000000411117836 */ /* 0x000fca0000000000 */
[----:B------:R-:W-:Y:S01]  /*09a0*/  ISETP.NE.AND P0, PT, R17, R13, PT ;  /* 0x0000000d1100720c */ /* 0x000fe20003f05270 */
[----:B--2---:R2:W-:Y:S04]  /*09b0*/  STS [R6], R7 ;  /* 0x0000000706007388 */ /* 0x0045e80000000800 */
[----:B---3--:R2:W-:Y:S04]  /*09c0*/  STS [R6+0x4], R9 ;  /* 0x0000040906007388 */ /* 0x0085e80000000800 */
[----:B----4-:R2:W-:Y:S04]  /*09d0*/  STS [R6+0x8], R11 ;  /* 0x0000080b06007388 */ /* 0x0105e80000000800 */
[----:B-----5:R2:W-:Y:S01]  /*09e0*/  STS [R6+0xc], R19 ;  /* 0x00000c1306007388 */ /* 0x0205e20000000800 */
[----:B------:R-:W-:Y:S05]  /*09f0*/  @P0 BRA `(.L_x_4) ;  /* 0xfffffffc00c00947 */ /* 0x000fea000383ffff */
.L_x_3:
[----:B------:R-:W-:Y:S05]  /*0a00*/  BSYNC.RECONVERGENT B1 ;  /* 0x0000000000017941 */ /* 0x000fea0003800200 */
.L_x_2:
[----:B------:R-:W-:-:S13]  /*0a10*/  ISETP.NE.AND P0, PT, R12, RZ, PT ;  /* 0x000000ff0c00720c */ /* 0x000fda0003f05270 */
[----:B------:R-:W-:Y:S05]  /*0a20*/  @!P0 BRA `(.L_x_1) ;  /* 0x0000000000308947 */ /* 0x000fea0003800000 */
[----:B------:R-:W3:Y:S01]  /*0a30*/  LDC.64 R4, c[0x0][0x380] ;  /* 0x0000e000ff047b82 */ /* 0x000ee20000000a00 */
[----:B012---:R-:W-:-:S07]  /*0a40*/  HFMA2 R9, -RZ, RZ, 0, 0 ;  /* 0x00000000ff097431 */ /* 0x007fce00000001ff */
.L_x_11:
[----:B------:R-:W-:-:S04]  /*0a50*/  IMAD.IADD R8, R14, 0x1, R13 ;  /* 0x000000010e087824 */ /* 0x000fc800078e020d */
[----:B------:R-:W-:-:S04]  /*0a60*/  IMAD R7, R30, R15, R8 ;  /* 0x0000000f1e077224 */ /* 0x000fc800078e0208 */
[----:B---34-:R-:W-:-:S06]  /*0a70*/  IMAD.WIDE.U32 R6, R7, 0x4, R4 ;  /* 0x0000000407067825 */ /* 0x018fcc00078e0004 */
[----:B------:R-:W2:Y:S01]  /*0a80*/  LDG.E.CONSTANT R6, desc[UR14][R6.64] ;  /* 0x0000000e06067981 */ /* 0x000ea2000c1e9900 */
[----:B------:R-:W-:Y:S01]  /*0a90*/  IMAD R11, R8, 0x4, R29 ;  /* 0x00000004080b7824 */ /* 0x000fe200078e021d */
[----:B------:R-:W-:Y:S01]  /*0aa0*/  IADD3 R9, PT, PT, R9, 0x1, RZ ;  /* 0x0000000109097810 */ /* 0x000fe20007ffe0ff */
[----:B------:R-:W-:-:S03]  /*0ab0*/  VIADD R13, R13, 0x1 ;  /* 0x000000010d0d7836 */ /* 0x000fc60000000000 */
[----:B------:R-:W-:Y:S01]  /*0ac0*/  ISETP.NE.AND P0, PT, R9, R12, PT ;  /* 0x0000000c0900720c */ /* 0x000fe20003f05270 */
[----:B--2---:R4:W-:-:S12]  /*0ad0*/  STS [R11], R6 ;  /* 0x000000060b007388 */ /* 0x0049d80000000800 */
[----:B------:R-:W-:Y:S05]  /*0ae0*/  @P0 BRA `(.L_x_11) ;  /* 0xfffffffc00d80947 */ /* 0x000fea000383ffff */
.L_x_1:
[----:B------:R-:W-:Y:S05]  /*0af0*/  BSYNC.RECONVERGENT B0 ;  /* 0x0000000000007941 */ /* 0x000fea0003800200 */
.L_x_0:
[----:B------:R-:W-:Y:S05]  /*0b00*/  WARPSYNC.ALL ;  /* 0x0000000000007948 */ /* 0x000fea0003800000 */
[----:B------:R-:W3:Y:S01]  /*0b10*/  LDCU UR7, c[0x0][0x3a4] ;  /* 0x00007480ff0777ac */ /* 0x000ee20008000800 */
[----:B------:R-:W-:Y:S01]  /*0b20*/  BSSY.RECONVERGENT B0, `(.L_x_12) ;  /* 0x0000053000007945 */ /* 0x000fe20003800200 */
[----:B------:R-:W-:Y:S02]  /*0b30*/  UIADD3 UR5, UPT, UPT, UR4, 0x3010, URZ ;  /* 0x0000301004057890 */ /* 0x000fe4000fffe0ff */
[----:B------:R-:W-:Y:S02]  /*0b40*/  UIADD3 UR4, UPT, UPT, UR4, 0x5028, URZ ;  /* 0x0000502804047890 */ /* 0x000fe4000fffe0ff */
[----:B------:R-:W-:-:S02]  /*0b50*/  ULEA UR5, UR6, UR5, 0x18 ;  /* 0x0000000506057291 */ /* 0x000fc4000f8ec0ff */
[----:B------:R-:W-:-:S04]  /*0b60*/  ULEA UR4, UR6, UR4, 0x18 ;  /* 0x0000000406047291 */ /* 0x000fc8000f8ec0ff */
[C---:B------:R-:W-:Y:S02]  /*0b70*/  LEA R4, R0.reuse, UR5, 0xb ;  /* 0x0000000500047c11 */ /* 0x040fe4000f8e58ff */
[----:B------:R-:W-:Y:S01]  /*0b80*/  LEA R5, R0, UR4, 0xb ;  /* 0x0000000400057c11 */ /* 0x000fe2000f8e58ff */
[----:B---3--:R-:W-:-:S04]  /*0b90*/  UISETP.LT.U32.AND UP0, UPT, UR7, 0x200, UPT ;  /* 0x000002000700788c */ /* 0x008fc8000bf01070 */
[----:B------:R-:W-:Y:S01]  /*0ba0*/  USEL UR8, UR7, 0x200, UP0 ;  /* 0x0000020007087887 */ /* 0x000fe20008000000 */
[----:B------:R-:W-:Y:S05]  /*0bb0*/  BAR.SYNC.DEFER_BLOCKING 0x0 ;  /* 0x0000000000007b1d */ /* 0x000fea0000010000 */
[C---:B------:R-:W-:Y:S02]  /*0bc0*/  ISETP.LT.U32.AND P2, PT, R3.reuse, UR8, PT ;  /* 0x0000000803007c0c */ /* 0x040fe4000bf41070 */
[----:B------:R-:W-:-:S11]  /*0bd0*/  ISETP.LT.U32.AND P0, PT, R3, UR8, PT ;  /* 0x0000000803007c0c */ /* 0x000fd6000bf01070 */
[----:B------:R-:W-:Y:S05]  /*0be0*/  @!P2 BRA `(.L_x_13) ;  /* 0x000000040018a947 */ /* 0x000fea0003800000 */
[----:B-12-4-:R-:W1:Y:S01]  /*0bf0*/  I2F.U32.RP R11, R2 ;  /* 0x00000002000b7306 */ /* 0x016e620000209000 */
[C---:B0-----:R-:W-:Y:S01]  /*0c00*/  IMAD.IADD R8, R2.reuse, 0x1, R3 ;  /* 0x0000000102087824 */ /* 0x041fe200078e0203 */
[----:B------:R-:W-:Y:S01]  /*0c10*/  ISETP.NE.U32.AND P4, PT, R2, RZ, PT ;  /* 0x000000ff0200720c */ /* 0x000fe20003f85070 */
[----:B------:R-:W-:Y:S03]  /*0c20*/  BSSY.RECONVERGENT B1, `(.L_x_14) ;  /* 0x0000027000017945 */ /* 0x000fe60003800200 */
[C---:B------:R-:W-:Y:S02]  /*0c30*/  ISETP.GE.U32.AND P2, PT, R8.reuse, UR7, PT ;  /* 0x0000000708007c0c */ /* 0x040fe4000bf46070 */
[----:B------:R-:W-:Y:S02]  /*0c40*/  VIMNMX.U32 R9, PT, PT, R8, UR7, !PT ;  /* 0x0000000708097c48 */ /* 0x000fe4000ffe0000 */
[----:B------:R-:W-:-:S04]  /*0c50*/  SEL R10, RZ, 0x1, P2 ;  /* 0x00000001ff0a7807 */ /* 0x000fc80001000000 */
[----:B------:R-:W-:Y:S01]  /*0c60*/  IADD3 R9, PT, PT, R9, -R8, -R10 ;  /* 0x8000000809097210 */ /* 0x000fe20007ffe80a */
[----:B-1----:R-:W0:Y:S02]  /*0c70*/  MUFU.RCP R11, R11 ;  /* 0x0000000b000b7308 */ /* 0x002e240000001000 */
[----:B0-----:R-:W-:-:S06]  /*0c80*/  VIADD R6, R11, 0xffffffe ;  /* 0x0ffffffe0b067836 */ /* 0x001fcc0000000000 */
[----:B------:R0:W1:Y:S02]  /*0c90*/  F2I.FTZ.U32.TRUNC.NTZ R7, R6 ;  /* 0x0000000600077305 */ /* 0x000064000021f000 */
[----:B0-----:R-:W-:Y:S01]  /*0ca0*/  IMAD.MOV.U32 R6, RZ, RZ, RZ ;  /* 0x000000ffff067224 */ /* 0x001fe200078e00ff */
[----:B-1----:R-:W-:-:S05]  /*0cb0*/  IADD3 R13, PT, PT, RZ, -R7, RZ ;  /* 0x80000007ff0d7210 */ /* 0x002fca0007ffe0ff */
[----:B------:R-:W-:-:S04]  /*0cc0*/  IMAD R13, R13, R2, RZ ;  /* 0x000000020d0d7224 */ /* 0x000fc800078e02ff */
[----:B------:R-:W-:-:S06]  /*0cd0*/  IMAD.HI.U32 R12, R7, R13, R6 ;  /* 0x0000000d070c7227 */ /* 0x000fcc00078e0006 */
[----:B------:R-:W-:-:S05]  /*0ce0*/  IMAD.HI.U32 R7, R12, R9, RZ ;  /* 0x000000090c077227 */ /* 0x000fca00078e00ff */
[----:B------:R-:W-:-:S05]  /*0cf0*/  IADD3 R6, PT, PT, -R7, RZ, RZ ;  /* 0x000000ff07067210 */ /* 0x000fca0007ffe1ff */
[----:B------:R-:W-:-:S05]  /*0d00*/  IMAD R9, R2, R6, R9 ;  /* 0x0000000602097224 */ /* 0x000fca00078e0209 */
[----:B------:R-:W-:-:S13]  /*0d10*/  ISETP.GE.U32.AND P2, PT, R9, R2, PT ;  /* 0x000000020900720c */ /* 0x000fda0003f46070 */
[----:B------:R-:W-:Y:S02]  /*0d20*/  @P2 IMAD.IADD R9, R9, 0x1, -R2 ;  /* 0x0000000109092824 */ /* 0x000fe400078e0a02 */
[----:B------:R-:W-:-:S03]  /*0d30*/  @P2 VIADD R7, R7, 0x1 ;  /* 0x0000000107072836 */ /* 0x000fc60000000000 */
[----:B------:R-:W-:Y:S01]  /*0d40*/  ISETP.GE.U32.AND P3, PT, R9, R2, PT ;  /* 0x000000020900720c */ /* 0x000fe20003f66070 */
[----:B------:R-:W-:-:S12]  /*0d50*/  IMAD.MOV.U32 R9, RZ, RZ, R3 ;  /* 0x000000ffff097224 */ /* 0x000fd800078e0003 */
[----:B------:R-:W-:Y:S02]  /*0d60*/  @P3 IADD3 R7, PT, PT, R7, 0x1, RZ ;  /* 0x0000000107073810 */ /* 0x000fe40007ffe0ff */
[----:B------:R-:W-:-:S05]  /*0d70*/  @!P4 LOP3.LUT R7, RZ, R2, RZ, 0x33, !PT ;  /* 0x00000002ff07c212 */ /* 0x000fca00078e33ff */
[----:B------:R-:W-:-:S05]  /*0d80*/  IMAD.IADD R7, R10, 0x1, R7 ;  /* 0x000000010a077824 */ /* 0x000fca00078e0207 */
[C---:B------:R-:W-:Y:S02]  /*0d90*/  LOP3.LUT R6, R7.reuse, 0x3, RZ, 0xc0, !PT ;  /* 0x0000000307067812 */ /* 0x040fe400078ec0ff */
[----:B------:R-:W-:Y:S02]  /*0da0*/  ISETP.GE.U32.AND P3, PT, R7, 0x3, PT ;  /* 0x000000030700780c */ /* 0x000fe40003f66070 */
[----:B------:R-:W-:-:S13]  /*0db0*/  ISETP.NE.AND P2, PT, R6, 0x3, PT ;  /* 0x000000030600780c */ /* 0x000fda0003f45270 */
[----:B------:R-:W-:Y:S05]  /*0dc0*/  @!P2 BRA `(.L_x_15) ;  /* 0x000000000030a947 */ /* 0x000fea0003800000 */
[----:B------:R-:W-:Y:S01]  /*0dd0*/  IADD3 R7, PT, PT, R7, 0x1, RZ ;  /* 0x0000000107077810 */ /* 0x000fe20007ffe0ff */
[----:B------:R-:W-:Y:S02]  /*0de0*/  IMAD.MOV.U32 R6, RZ, RZ, RZ ;  /* 0x000000ffff067224 */ /* 0x000fe400078e00ff */
[----:B------:R-:W-:Y:S01]  /*0df0*/  IMAD.MOV.U32 R9, RZ, RZ, R3 ;  /* 0x000000ffff097224 */ /* 0x000fe200078e0003 */
[----:B------:R-:W-:-:S07]  /*0e00*/  LOP3.LUT R7, R7, 0x3, RZ, 0xc0, !PT ;  /* 0x0000000307077812 */ /* 0x000fce00078ec0ff */
.L_x_16:
[C---:B------:R-:W-:Y:S01]  /*0e10*/  @!P1 LEA R8, R9.reuse, R4, 0x2 ;  /* 0x0000000409089211 */ /* 0x040fe200078e10ff */
[----:B------:R-:W-:Y:S01]  /*0e20*/  @!P1 IMAD R10, R9, 0x4, R5 ;  /* 0x00000004090a9824 */ /* 0x000fe200078e0205 */
[----:B------:R-:W-:Y:S01]  /*0e30*/  IADD3 R9, PT, PT, R2, R9, RZ ;  /* 0x0000000902097210 */ /* 0x000fe20007ffe0ff */
[----:B------:R-:W-:Y:S02]  /*0e40*/  VIADD R6, R6, 0x1 ;  /* 0x0000000106067836 */ /* 0x000fe40000000000 */
[----:B------:R0:W-:Y:S03]  /*0e50*/  @!P1 STS [R8], RZ ;  /* 0x000000ff08009388 */ /* 0x0001e60000000800 */
[----:B------:R-:W-:Y:S01]  /*0e60*/  ISETP.NE.AND P2, PT, R6, R7, PT ;  /* 0x000000070600720c */ /* 0x000fe20003f45270 */
[----:B------:R0:W-:-:S12]  /*0e70*/  @!P1 STS [R10], RZ ;  /* 0x000000ff0a009388 */ /* 0x0001d80000000800 */
[----:B0-----:R-:W-:Y:S05]  /*0e80*/  @P2 BRA `(.L_x_16) ;  /* 0xfffffffc00e02947 */ /* 0x001fea000383ffff */
.L_x_15:
[----:B------:R-:W-:Y:S05]  /*0e90*/  BSYNC.RECONVERGENT B1 ;  /* 0x0000000000017941 */ /* 0x000fea0003800200 */
.L_x_14:
[----:B------:R-:W-:Y:S05]  /*0ea0*/  @!P3 BRA `(.L_x_13) ;  /* 0x000000000068b947 */ /* 0x000fea0003800000 */
[----:B------:R-:W0:Y:S01]  /*0eb0*/  LDC R14, c[0x0][0x3a4] ;  /* 0x0000e900ff0e7b82 */ /* 0x000e220000000800 */
[C---:B------:R-:W-:Y:S02]  /*0ec0*/  ISETP.GT.U32.AND P1, PT, R0.reuse, 0x1, PT ;  /* 0x000000010000780c */ /* 0x040fe40003f24070 */
[----:B------:R-:W-:-:S13]  /*0ed0*/  ISETP.GT.U32.AND P2, PT, R0, 0x1, PT ;  /* 0x000000010000780c */ /* 0x000fda0003f44070 */
.L_x_17:
[C---:B---3--:R-:W-:Y:S02]  /*0ee0*/  @!P1 IMAD R6, R9.reuse, 0x4, R4 ;  /* 0x0000000409069824 */ /* 0x048fe400078e0204 */
[----:B------:R-:W-:Y:S01]  /*0ef0*/  @!P1 IMAD R7, R9, 0x4, R5 ;  /* 0x0000000409079824 */ /* 0x000fe200078e0205 */
[----:B------:R-:W-:Y:S02]  /*0f00*/  IADD3 R9, PT, PT, R2, R9, RZ ;  /* 0x0000000902097210 */ /* 0x000fe40007ffe0ff */
[----:B------:R1:W-:Y:S03]  /*0f10*/  @!P1 STS [R6], RZ ;  /* 0x000000ff06009388 */ /* 0x0003e60000000800 */
[----:B------:R-:W-:Y:S01]  /*0f20*/  IMAD.IADD R13, R9, 0x1, R2 ;  /* 0x00000001090d7824 */ /* 0x000fe200078e0202 */
[----:B------:R2:W-:Y:S01]  /*0f30*/  @!P1 STS [R7], RZ ;  /* 0x000000ff07009388 */ /* 0x0005e20000000800 */
[----:B------:R-:W-:-:S03]  /*0f40*/  PLOP3.LUT P1, PT, P2, PT, PT, 0x80, 0x8 ;  /* 0x000000000008781c */ /* 0x000fc6000172f070 */
[----:B------:R-:W-:-:S10]  /*0f50*/  IADD3 R15, PT, PT, R13, R2, RZ ;  /* 0x000000020d0f7210 */ /* 0x000fd40007ffe0ff */
[--C-:B------:R-:W-:Y:S01]  /*0f60*/  @!P1 IMAD R8, R9, 0x4, R4.reuse ;  /* 0x0000000409089824 */ /* 0x100fe200078e0204 */
[----:B------:R-:W-:Y:S01]  /*0f70*/  @!P1 LEA R12, R13, R5, 0x2 ;  /* 0x000000050d0c9211 */ /* 0x000fe200078e10ff */
[--C-:B------:R-:W-:Y:S01]  /*0f80*/  @!P1 IMAD R10, R9, 0x4, R5.reuse ;  /* 0x00000004090a9824 */ /* 0x100fe200078e0205 */
[----:B------:R-:W-:Y:S01]  /*0f90*/  IADD3 R9, PT, PT, R15, R2, RZ ;  /* 0x000000020f097210 */ /* 0x000fe20007ffe0ff */
[--C-:B------:R-:W-:Y:S01]  /*0fa0*/  @!P1 IMAD R11, R13, 0x4, R4.reuse ;  /* 0x000000040d0b9824 */ /* 0x100fe200078e0204 */
[----:B------:R3:W-:Y:S01]  /*0fb0*/  @!P1 STS [R8], RZ ;  /* 0x000000ff08009388 */ /* 0x0007e20000000800 */
[----:B-1----:R-:W-:Y:S01]  /*0fc0*/  @!P1 IMAD R6, R15, 0x4, R4 ;  /* 0x000000040f069824 */ /* 0x002fe200078e0204 */
[----:B0-----:R-:W-:Y:S01]  /*0fd0*/  ISETP.GE.AND P3, PT, R9, R14, PT ;  /* 0x0000000e0900720c */ /* 0x001fe20003f66270 */
[----:B--2---:R-:W-:Y:S01]  /*0fe0*/  @!P1 IMAD R7, R15, 0x4, R5 ;  /* 0x000000040f079824 */ /* 0x004fe200078e0205 */
[----:B------:R3:W-:Y:S04]  /*0ff0*/  @!P1 STS [R10], RZ ;  /* 0x000000ff0a009388 */ /* 0x0007e80000000800 */
[----:B------:R3:W-:Y:S04]  /*1000*/  @!P1 STS [R11], RZ ;  /* 0x000000ff0b009388 */ /* 0x0007e80000000800 */
[----:B------:R3:W-:Y:S04]  /*1010*/  @!P1 STS [R12], RZ ;  /* 0x000000ff0c009388 */ /* 0x0007e80000000800 */
[----:B------:R3:W-:Y:S04]  /*1020*/  @!P1 STS [R6], RZ ;  /* 0x000000ff06009388 */ /* 0x0007e80000000800 */
[----:B------:R3:W-:Y:S01]  /*1030*/  @!P1 STS [R7], RZ ;  /* 0x000000ff07009388 */ /* 0x0007e20000000800 */
[----:B------:R-:W-:Y:S05]  /*1040*/  @!P3 BRA `(.L_x_17) ;  /* 0xfffffffc00a4b947 */ /* 0x000fea000383ffff */
.L_x_13:
[----:B------:R-:W-:Y:S05]  /*1050*/  BSYNC.RECONVERGENT B0 ;  /* 0x0000000000007941 */ /* 0x000fea0003800200 */
.L_x_12:
[----:B------:R-:W5:Y:S01]  /*1060*/  S2UR UR11, SR_CgaCtaId ;  /* 0x00000000000b79c3 */ /* 0x000f620000008800 */
[C---:B------:R-:W-:Y:S01]  /*1070*/  ISETP.NE.AND P1, PT, R3.reuse, RZ, PT ;  /* 0x000000ff0300720c */ /* 0x040fe20003f25270 */
[----:B------:R-:W-:Y:S01]  /*1080*/  UMOV UR10, 0x400 ;  /* 0x00000400000a7882 */ /* 0x000fe20000000000 */
[----:B------:R-:W0:Y:S01]  /*1090*/  LDCU UR8, c[0x0][0x3a0] ;  /* 0x00007400ff0877ac */ /* 0x000e220008000800 */
[----:B-1----:R-:W-:Y:S01]  /*10a0*/  IMAD R27, R3, 0x4, R4 ;  /* 0x00000004031b7824 */ /* 0x002fe200078e0204 */
[----:B------:R-:W-:Y:S01]  /*10b0*/  ISETP.LT.U32.AND P1, PT, R0, 0x2, !P1 ;  /* 0x000000020000780c */ /* 0x000fe20004f21070 */
[----:B------:R-:W-:Y:S02]  /*10c0*/  UIADD3 UR4, UPT, UPT, UR10, 0x5010, URZ ;  /* 0x000050100a047890 */ /* 0x000fe4000fffe0ff */
[----:B------:R-:W-:-:S10]  /*10d0*/  UIADD3 UR5, UPT, UPT, UR10, 0x5018, URZ ;  /* 0x000050180a057890 */ /* 0x000fd4000fffe0ff */
[----:B0-234-:R-:W-:Y:S01]  /*10e0*/  @P1 IMAD.MOV.U32 R6, RZ, RZ, -0xeb60d36 ;  /* 0xf149f2caff061424 */ /* 0x01dfe200078e00ff */
[----:B------:R-:W-:Y:S02]  /*10f0*/  UISETP.NE.AND UP0, UPT, UR8, URZ, UPT ;  /* 0x000000ff0800728c */ /* 0x000fe4000bf05270 */
[----:B-----5:R-:W-:Y:S02]  /*1100*/  ULEA UR4, UR11, UR4, 0x18 ;  /* 0x000000040b047291 */ /* 0x020fe4000f8ec0ff */
[----:B------:R-:W-:-:S04]  /*1110*/  ULEA UR5, UR11, UR5, 0x18 ;  /* 0x000000050b057291 */ /* 0x000fc8000f8ec0ff */
[C---:B------:R-:W-:Y:S02]  /*1120*/  LEA R28, R0.reuse, UR4, 0x2 ;  /* 0x00000004001c7c11 */ /* 0x040fe4000f8e10ff */
[----:B------:R-:W-:-:S03]  /*1130*/  LEA R5, R0, UR5, 0x2 ;  /* 0x0000000500057c11 */ /* 0x000fc6000f8e10ff */
[----:B------:R0:W-:Y:S04]  /*1140*/  @P1 STS [R28], RZ ;  /* 0x000000ff1c001388 */ /* 0x0001e80000000800 */
[----:B------:R0:W-:Y:S01]  /*1150*/  @P1 STS [R5], R6 ;  /* 0x0000000605001388 */ /* 0x0001e20000000800 */
[----:B------:R-:W-:Y:S06]  /*1160*/  BAR.SYNC.DEFER_BLOCKING 0x0 ;  /* 0x0000000000007b1d */ /* 0x000fec0000010000 */
[----:B------:R-:W-:Y:S05]  /*1170*/  BRA.U !UP0, `(.L_x_18) ;  /* 0x0000001508e47547 */ /* 0x000fea000b800000 */
[----:B------:R-:W1:Y:S01]  /*1180*/  LDCU UR12, c[0x0][0x3a4] ;  /* 0x00007480ff0c77ac */ /* 0x000e620008000800 */
[----:B------:R-:W-:Y:S01]  /*1190*/  ISETP.LT.U32.AND P5, PT, R0, 0x2, P0 ;  /* 0x000000020000780c */ /* 0x000fe200007a1070 */
[----:B------:R-:W-:Y:S02]  /*11a0*/  UIADD3 UR4, UPT, UPT, UR8, 0x1, URZ ;  /* 0x0000000108047890 */ /* 0x000fe4000fffe0ff */
[----:B------:R-:W-:Y:S02]  /*11b0*/  UIADD3 UR5, UPT, UPT, UR10, 0x3000, URZ ;  /* 0x000030000a057890 */ /* 0x000fe4000fffe0ff */
[----:B------:R-:W-:Y:S02]  /*11c0*/  UIADD3 UR7, UPT, UPT, UR10, 0x1000, URZ ;  /* 0x000010000a077890 */ /* 0x000fe4000fffe0ff */
[----:B------:R-:W-:Y:S02]  /*11d0*/  UIADD3 UR8, UPT, UPT, UR10, 0x6048, URZ ;  /* 0x000060480a087890 */ /* 0x000fe4000fffe0ff */
[----:B------:R-:W-:-:S02]  /*11e0*/  UIADD3 UR9, UPT, UPT, UR10, 0x2000, URZ ;  /* 0x000020000a097890 */ /* 0x000fc4000fffe0ff */
[----:B------:R-:W-:Y:S02]  /*11f0*/  UIADD3 UR10, UPT, UPT, UR10, 0x4010, URZ ;  /* 0x000040100a0a7890 */ /* 0x000fe4000fffe0ff */
[----:B------:R-:W-:Y:S01]  /*1200*/  USHF.R.U32.HI UR6, URZ, 0x1, UR4 ;  /* 0x00000001ff067899 */ /* 0x000fe20008011604 */
[----:B-1----:R-:W-:Y:S01]  /*1210*/  I2FP.F32.U32 R4, UR12 ;  /* 0x0000000c00047c45 */ /* 0x002fe20008201000 */
[----:B------:R-:W-:Y:S02]  /*1220*/  UISETP.LT.AND UP0, UPT, UR12, 0x200, UPT ;  /* 0x000002000c00788c */ /* 0x000fe4000bf01270 */
[----:B------:R-:W-:Y:S01]  /*1230*/  ULEA UR5, UR11, UR5, 0x18 ;  /* 0x000000050b057291 */ /* 0x000fe2000f8ec0ff */
[----:B0-----:R-:W-:Y:S01]  /*1240*/  IADD3 R5, PT, PT, R4, -0xd000000, RZ ;  /* 0xf300000004057810 */ /* 0x001fe20007ffe0ff */
[----:B------:R-:W-:Y:S02]  /*1250*/  ULEA UR10, UR11, UR10, 0x18 ;  /* 0x0000000a0b0a7291 */ /* 0x000fe4000f8ec0ff */
[----:B------:R-:W-:Y:S01]  /*1260*/  ULEA UR4, UR11, UR7, 0x18 ;  /* 0x000000070b047291 */ /* 0x000fe2000f8ec0ff */
[----:B------:R-:W-:Y:S01]  /*1270*/  ISETP.GT.U32.AND P2, PT, R5, 0x727fffff, PT ;  /* 0x727fffff0500780c */ /* 0x000fe20003f44070 */
[----:B------:R-:W-:Y:S01]  /*1280*/  ULEA UR8, UR11, UR8, 0x18 ;  /* 0x000000080b087291 */ /* 0x000fe2000f8ec0ff */
[----:B------:R0:W1:Y:S01]  /*1290*/  MUFU.RSQ R5, R4 ;  /* 0x0000000400057308 */ /* 0x0000620000001400 */
[----:B------:R-:W-:Y:S01]  /*12a0*/  ULEA UR9, UR11, UR9, 0x18 ;  /* 0x000000090b097291 */ /* 0x000fe2000f8ec0ff */
[C---:B------:R-:W-:Y:S01]  /*12b0*/  LEA R26, R0.reuse, UR5, 0x3 ;  /* 0x00000005001a7c11 */ /* 0x040fe2000f8e18ff */
[----:B------:R-:W-:Y:S01]  /*12c0*/  USEL UR7, UR12, 0x200, UP0 ;  /* 0x000002000c077887 */ /* 0x000fe20008000000 */
[----:B------:R-:W-:-:S02]  /*12d0*/  LEA R22, R0, UR10, 0xb ;  /* 0x0000000a00167c11 */ /* 0x000fc4000f8e58ff */
[C---:B------:R-:W-:Y:S01]  /*12e0*/  LEA R25, R3.reuse, UR4, 0xb ;  /* 0x0000000403197c11 */ /* 0x040fe2000f8e58ff */
[----:B------:R-:W-:Y:S01]  /*12f0*/  ULOP3.LUT UR11, UR7, 0x3, URZ, 0xc0, !UPT ;  /* 0x00000003070b7892 */ /* 0x000fe2000f8ec0ff */
[C---:B------:R-:W-:Y:S01]  /*1300*/  LEA R21, R3.reuse, UR4, 0x2 ;  /* 0x0000000403157c11 */ /* 0x040fe2000f8e10ff */
[----:B------:R-:W-:Y:S01]  /*1310*/  UMOV UR4, URZ ;  /* 0x000000ff00047c82 */ /* 0x000fe20008000000 */
[----:B------:R-:W-:Y:S01]  /*1320*/  LEA R24, R0, UR8, 0x3 ;  /* 0x0000000800187c11 */ /* 0x000fe2000f8e18ff */
[C---:B------:R-:W-:Y:S01]  /*1330*/  IMAD R26, R3.reuse, 0x4, R26 ;  /* 0x00000004031a7824 */ /* 0x040fe200078e021a */
[C---:B------:R-:W-:Y:S01]  /*1340*/  LEA R23, R3.reuse, UR9, 0x2 ;  /* 0x0000000903177c11 */ /* 0x040fe2000f8e10ff */
[----:B------:R-:W-:Y:S01]  /*1350*/  IMAD R22, R3, 0x4, R22 ;  /* 0x0000000403167824 */ /* 0x000fe200078e0216 */
[----:B0-----:R-:W-:Y:S06]  /*1360*/  @!P2 BRA `(.L_x_19) ;  /* 0x00000000000ca947 */ /* 0x001fec0003800000 */
[----:B------:R-:W-:-:S07]  /*1370*/  MOV R8, 0x1390 ;  /* 0x0000139000087802 */ /* 0x000fce0000000f00 */
[----:B-1----:R-:W-:Y:S05]  /*1380*/  CALL.REL.NOINC `($__internal_1_$__cuda_sm20_sqrt_rn_f32_slowpath) ;  /* 0x00000018002c7944 */ /* 0x002fea0003c00000 */
[----:B------:R-:W-:Y:S05]  /*1390*/  BRA `(.L_x_20) ;  /* 0x0000000000107947 */ /* 0x000fea0003800000 */
.L_x_19:
[----:B-1----:R-:W-:Y:S01]  /*13a0*/  FMUL.FTZ R7, R4, R5 ;  /* 0x0000000504077220 */ /* 0x002fe20000410000 */
[----:B------:R-:W-:-:S03]  /*13b0*/  FMUL.FTZ R5, R5, 0.5 ;  /* 0x3f00000005057820 */ /* 0x000fc60000410000 */
[----:B------:R-:W-:-:S04]  /*13c0*/  FFMA R4, -R7, R7, R4 ;  /* 0x0000000707047223 */ /* 0x000fc80000000104 */
[----:B------:R-:W-:-:S07]  /*13d0*/  FFMA R20, R4, R5, R7 ;  /* 0x0000000504147223 */ /* 0x000fce0000000007 */
.L_x_20:
[----:B0-----:R-:W0:Y:S01]  /*13e0*/  LDCU UR8, c[0x0][0x3a0] ;  /* 0x00007400ff0877ac */ /* 0x001e220008000800 */
[----:B------:R-:W-:-:S04]  /*13f0*/  USHF.L.U32 UR12, UR4, 0x1, URZ ;  /* 0x00000001040c7899 */ /* 0x000fc800080006ff */
[----:B0-----:R-:W-:-:S09]  /*1400*/  UISETP.GE.AND UP0, UPT, UR12, UR8, UPT ;  /* 0x000000080c00728c */ /* 0x001fd2000bf06270 */
[----:B-1234-:R-:W-:Y:S05]  /*1410*/  BRA.U UP0, `(.L_x_21) ;  /* 0x0000000100787547 */ /* 0x01efea000b800000 */
[----:B------:R-:W-:Y:S01]  /*1420*/  MOV R6, UR8 ;  /* 0x0000000800067c02 */ /* 0x000fe20008000f00 */
[----:B------:R-:W-:Y:S01]  /*1430*/  UPLOP3.LUT UP0, UPT, UPT, UPT, UPT, 0x80, 0x8 ;  /* 0x000000000008789c */ /* 0x000fe20003f0f070 */
[----:B------:R-:W-:-:S03]  /*1440*/  UMOV UR5, URZ ;  /* 0x000000ff00057c82 */ /* 0x000fc60008000000 */
[----:B------:R-:W-:-:S07]  /*1450*/  IMAD R6, R3, R6, UR12 ;  /* 0x0000000c03067e24 */ /* 0x000fce000f8e0206 */
.L_x_25:
[----:B------:R-:W0:Y:S01]  /*1460*/  LDCU UR8, c[0x0][0x3a0] ;  /* 0x00007400ff0877ac */ /* 0x000e220008000800 */
[----:B------:R-:W-:Y:S01]  /*1470*/  BSSY.RECONVERGENT B0, `(.L_x_22) ;  /* 0x0000011000007945 */ /* 0x000fe20003800200 */
[----:B------:R-:W1:Y:S03]  /*1480*/  LDCU UR9, c[0x0][0x3a0] ;  /* 0x00007400ff0977ac */ /* 0x000e660008000800 */
[----:B------:R-:W-:Y:S05]  /*1490*/  @!P0 BRA `(.L_x_23) ;  /* 0x0000000000388947 */ /* 0x000fea0003800000 */
[----:B------:R-:W-:Y:S01]  /*14a0*/  IMAD.U32 R4, RZ, RZ, UR5 ;  /* 0x00000005ff047e24 */ /* 0x000fe2000f8e00ff */
[----:B------:R-:W-:Y:S01]  /*14b0*/  ISETP.NE.AND P2, PT, R0, RZ, PT ;  /* 0x000000ff0000720c */ /* 0x000fe20003f45270 */
[----:B------:R-:W-:Y:S01]  /*14c0*/  VIADD R9, R6, UR5 ;  /* 0x0000000506097c36 */ /* 0x000fe20008000000 */
[----:B------:R-:W-:Y:S01]  /*14d0*/  MOV R11, R3 ;  /* 0x00000003000b7202 */ /* 0x000fe20000000f00 */
[----:B------:R-:W-:-:S10]  /*14e0*/  IMAD R7, R4, 0x800, R21 ;  /* 0x0000080004077824 */ /* 0x000fd400078e0215 */
.L_x_24:
[----:B------:R-:W2:Y:S02]  /*14f0*/  @!P2 LDC.64 R4, c[0x0][0x388] ;  /* 0x0000e200ff04ab82 */ /* 0x000ea40000000a00 */
[----:B--2---:R-:W-:-:S06]  /*1500*/  @!P2 IMAD.WIDE.U32 R4, R9, 0x4, R4 ;  /* 0x000000040904a825 */ /* 0x004fcc00078e0004 */
[----:B------:R-:W2:Y:S01]  /*1510*/  @!P2 LDG.E.CONSTANT R4, desc[UR14][R4.64] ;  /* 0x0000000e0404a981 */ /* 0x000ea2000c1e9900 */
[C---:B------:R-:W-:Y:S02]  /*1520*/  IMAD.IADD R11, R2.reuse, 0x1, R11 ;  /* 0x00000001020b7824 */ /* 0x040fe400078e020b */
[----:B-1----:R-:W-:-:S03]  /*1530*/  IMAD R9, R2, UR9, R9 ;  /* 0x0000000902097c24 */ /* 0x002fc6000f8e0209 */
[----:B------:R-:W-:Y:S01]  /*1540*/  ISETP.GE.AND P3, PT, R11, UR7, PT ;  /* 0x000000070b007c0c */ /* 0x000fe2000bf66270 */
[----:B--2---:R1:W-:Y:S02]  /*1550*/  @!P2 STS [R7], R4 ;  /* 0x000000040700a388 */ /* 0x0043e40000000800 */
[----:B-1----:R-:W-:-:S10]  /*1560*/  LEA R7, R2, R7, 0x2 ;  /* 0x0000000702077211 */ /* 0x002fd400078e10ff */
[----:B------:R-:W-:Y:S05]  /*1570*/  @!P3 BRA `(.L_x_24) ;  /* 0xfffffffc00dcb947 */ /* 0x000fea000383ffff */
.L_x_23:
[----:B01----:R-:W-:Y:S05]  /*1580*/  BSYNC.RECONVERGENT B0 ;  /* 0x0000000000007941 */ /* 0x003fea0003800200 */
.L_x_22:
[----:B------:R-:W-:Y:S01]  /*1590*/  UIADD3 UR5, UPT, UPT, UR5, 0x1, UR12 ;  /* 0x0000000105057890 */ /* 0x000fe2000fffe00c */
[----:B------:R-:W-:Y:S01]  /*15a0*/  IMAD.U32 R4, RZ, RZ, UR8 ;  /* 0x00000008ff047e24 */ /* 0x000fe2000f8e00ff */
[----:B------:R-:W-:Y:S01]  /*15b0*/  PLOP3.LUT P2, PT, PT, PT, UP0, 0x80, 0x8 ;  /* 0x000000000008781c */ /* 0x000fe20003f4f008 */
[----:B------:R-:W-:-:S03]  /*15c0*/  UPLOP3.LUT UP0, UPT, UPT, UPT, UPT, 0x40, 0x4 ;  /* 0x000000000004789c */ /* 0x000fc60003f0e870 */
[----:B------:R-:W-:Y:S01]  /*15d0*/  ISETP.GT.AND P3, PT, R4, UR5, PT ;  /* 0x0000000504007c0c */ /* 0x000fe2000bf64270 */
[----:B------:R-:W-:-:S12]  /*15e0*/  UMOV UR5, 0x1 ;  /* 0x0000000100057882 */ /* 0x000fd80000000000 */
[----:B------:R-:W-:Y:S05]  /*15f0*/  @P2 BRA P3, `(.L_x_25) ;  /* 0xfffffffc00982947 */ /* 0x000fea000183ffff */
.L_x_21:
[----:B------:R-:W-:Y:S01]  /*1600*/  BAR.SYNC.DEFER_BLOCKING 0x0 ;  /* 0x0000000000007b1d */ /* 0x000fe20000010000 */
[----:B------:R-:W-:Y:S01]  /*1610*/  LOP3.LUT R5, R0, 0x3fe, R3, 0xc8, !PT ;  /* 0x000003fe00057812 */ /* 0x000fe200078ec803 */
[----:B------:R-:W-:-:S03]  /*1620*/  VIADD R4, R3, UR12 ;  /* 0x0000000c03047c36 */ /* 0x000fc60008000000 */
[----:B------:R-:W-:Y:S01]  /*1630*/  ISETP.NE.AND P2, PT, R5, RZ, PT ;  /* 0x000000ff0500720c */ /* 0x000fe20003f45270 */
[----:B------:R-:W-:-:S12]  /*1640*/  BSSY.RECONVERGENT B0, `(.L_x_26) ;  /* 0x0000072000007945 */ /* 0x000fd80003800200 */
[----:B------:R0:W-:Y:S01]  /*1650*/  @!P2 STS [R26], RZ ;  /* 0x000000ff1a00a388 */ /* 0x0001e20000000800 */
[----:B------:R-:W-:Y:S01]  /*1660*/  BAR.SYNC.DEFER_BLOCKING 0x0 ;  /* 0x0000000000007b1d */ /* 0x000fe20000010000 */
[----:B------:R-:W-:-:S04]  /*1670*/  ISETP.GE.AND P2, PT, R4, UR8, PT ;  /* 0x0000000804007c0c */ /* 0x000fc8000bf46270 */
[----:B------:R-:W-:-:S13]  /*1680*/  ISETP.EQ.AND P2, PT, R5, RZ, !P2 ;  /* 0x000000ff0500720c */ /* 0x000fda0005742270 */
[----:B0-----:R-:W-:Y:S05]  /*1690*/  @!P2 BRA `(.L_x_27) ;  /* 0x0000000400b0a947 */ /* 0x001fea0003800000 */
[----:B------:R-:W0:Y:S01]  /*16a0*/  LDCU UR5, c[0x0][0x3a4] ;  /* 0x00007480ff0577ac */ /* 0x000e220008000800 */
[----:B------:R-:W-:Y:S01]  /*16b0*/  HFMA2 R19, -RZ, RZ, 0, 0 ;  /* 0x00000000ff137431 */ /* 0x000fe200000001ff */
[----:B0-----:R-:W-:-:S09]  /*16c0*/  UISETP.GE.AND UP0, UPT, UR5, 0x1, UPT ;  /* 0x000000010500788c */ /* 0x001fd2000bf06270 */
[----:B------:R-:W-:Y:S05]  /*16d0*/  BRA.U !UP0, `(.L_x_28) ;  /* 0x0000000508587547 */ /* 0x000fea000b800000 */
[----:B------:R-:W-:Y:S01]  /*16e0*/  UISETP.GE.AND UP1, UPT, UR5, 0x10, UPT ;  /* 0x000000100500788c */ /* 0x000fe2000bf26270 */
[----:B------:R-:W-:Y:S02]  /*16f0*/  IMAD.MOV.U32 R19, RZ, RZ, RZ ;  /* 0x000000ffff137224 */ /* 0x000fe400078e00ff */
[----:B------:R-:W-:-:S06]  /*1700*/  IMAD.MOV.U32 R32, RZ, RZ, RZ ;  /* 0x000000ffff207224 */ /* 0x000fcc00078e00ff */
[----:B------:R-:W-:Y:S05]  /*1710*/  BRA.U !UP1, `(.L_x_29) ;  /* 0x0000000109847547 */ /* 0x000fea000b800000 */
[----:B------:R-:W-:Y:S01]  /*1720*/  MOV R19, RZ ;  /* 0x000000ff00137202 */ /* 0x000fe20000000f00 */
[----:B------:R-:W-:Y:S01]  /*1730*/  IMAD.MOV.U32 R32, RZ, RZ, RZ ;  /* 0x000000ffff207224 */ /* 0x000fe200078e00ff */
[----:B------:R-:W-:-:S12]  /*1740*/  ULOP3.LUT UR5, UR7, 0x3f0, URZ, 0xc0, !UPT ;  /* 0x000003f007057892 */ /* 0x000fd8000f8ec0ff */
.L_x_30:
[C---:B------:R-:W-:Y:S01]  /*1750*/  IMAD R33, R32.reuse, 0x4, R29 ;  /* 0x0000000420217824 */ /* 0x040fe200078e021d */
[C---:B------:R-:W-:Y:S01]  /*1760*/  LEA R31, R32.reuse, R25, 0x2 ;  /* 0x00000019201f7211 */ /* 0x040fe200078e10ff */
[----:B------:R-:W-:-:S03]  /*1770*/  VIADD R32, R32, 0x10 ;  /* 0x0000001020207836 */ /* 0x000fc60000000000 */
[----:B------:R-:W-:Y:S02]  /*1780*/  LDS.128 R4, [R33] ;  /* 0x0000000021047984 */ /* 0x000fe40000000c00 */
[----:B------:R-:W-:Y:S02]  /*1790*/  ISETP.NE.AND P3, PT, R32, UR5, PT ;  /* 0x0000000520007c0c */ /* 0x000fe4000bf65270 */
[----:B------:R-:W0:Y:S04]  /*17a0*/  LDS.128 R12, [R31] ;  /* 0x000000001f0c7984 */ /* 0x000e280000000c00 */
[----:B------:R-:W-:Y:S01]  /*17b0*/  LDS.128 R8, [R33+0x10] ;  /* 0x0000100021087984 */ /* 0x000fe20000000c00 */
[----:B0-----:R-:W-:-:S03]  /*17c0*/  FFMA R4, R4, R12, R19 ;  /* 0x0000000c04047223 */ /* 0x001fc60000000013 */
[----:B------:R-:W-:Y:S01]  /*17d0*/  LDS.128 R16, [R31+0x30] ;  /* 0x000030001f107984 */ /* 0x000fe20000000c00 */
[----:B------:R-:W-:-:S04]  /*17e0*/  FFMA R5, R5, R13, R4 ;  /* 0x0000000d05057223 */ /* 0x000fc80000000004 */
[----:B------:R-:W-:-:S04]  /*17f0*/  FFMA R6, R6, R14, R5 ;  /* 0x0000000e06067223 */ /* 0x000fc80000000005 */
[----:B------:R-:W-:Y:S02]  /*1800*/  FFMA R7, R7, R15, R6 ;  /* 0x0000000f07077223 */ /* 0x000fe40000000006 */
[----:B------:R-:W0:Y:S02]  /*1810*/  LDS.128 R12, [R31+0x10] ;  /* 0x000010001f0c7984 */ /* 0x000e240000000c00 */
[----:B0-----:R-:W-:Y:S02]  /*1820*/  FFMA R8, R8, R12, R7 ;  /* 0x0000000c08087223 */ /* 0x001fe40000000007 */
[----:B------:R-:W-:Y:S02]  /*1830*/  LDS.128 R4, [R33+0x20] ;  /* 0x0000200021047984 */ /* 0x000fe40000000c00 */
[----:B------:R-:W-:-:S04]  /*1840*/  FFMA R9, R9, R13, R8 ;  /* 0x0000000d09097223 */ /* 0x000fc80000000008 */
[----:B------:R-:W-:-:S04]  /*1850*/  FFMA R10, R10, R14, R9 ;  /* 0x0000000e0a0a7223 */ /* 0x000fc80000000009 */
[----:B------:R-:W-:Y:S02]  /*1860*/  FFMA R15, R11, R15, R10 ;  /* 0x0000000f0b0f7223 */ /* 0x000fe4000000000a */
[----:B------:R-:W0:Y:S02]  /*1870*/  LDS.128 R8, [R31+0x20] ;  /* 0x000020001f087984 */ /* 0x000e240000000c00 */
[----:B0-----:R-:W-:Y:S02]  /*1880*/  FFMA R4, R4, R8, R15 ;  /* 0x0000000804047223 */ /* 0x001fe4000000000f */
[----:B------:R-:W0:Y:S02]  /*1890*/  LDS.128 R12, [R33+0x30] ;  /* 0x00003000210c7984 */ /* 0x000e240000000c00 */
[----:B------:R-:W-:-:S04]  /*18a0*/  FFMA R5, R5, R9, R4 ;  /* 0x0000000905057223 */ /* 0x000fc80000000004 */
[----:B------:R-:W-:-:S04]  /*18b0*/  FFMA R6, R6, R10, R5 ;  /* 0x0000000a06067223 */ /* 0x000fc80000000005 */
[----:B------:R-:W-:-:S04]  /*18c0*/  FFMA R7, R7, R11, R6 ;  /* 0x0000000b07077223 */ /* 0x000fc80000000006 */
[----:B0-----:R-:W-:-:S04]  /*18d0*/  FFMA R12, R12, R16, R7 ;  /* 0x000000100c0c7223 */ /* 0x001fc80000000007 */
[----:B------:R-:W-:-:S04]  /*18e0*/  FFMA R13, R13, R17, R12 ;  /* 0x000000110d0d7223 */ /* 0x000fc8000000000c */
[----:B------:R-:W-:-:S04]  /*18f0*/  FFMA R14, R14, R18, R13 ;  /* 0x000000120e0e7223 */ /* 0x000fc8000000000d */
[----:B------:R-:W-:Y:S01]  /*1900*/  FFMA R19, R15, R19, R14 ;  /* 0x000000130f137223 */ /* 0x000fe2000000000e */
[----:B------:R-:W-:Y:S06]  /*1910*/  @P3 BRA `(.L_x_30) ;  /* 0xfffffffc008c3947 */ /* 0x000fec000383ffff */
[----:B------:R-:W-:-:S07]  /*1920*/  IMAD.U32 R32, RZ, RZ, UR5 ;  /* 0x00000005ff207e24 */ /* 0x000fce000f8e00ff */
.L_x_29:
[----:B------:R-:W-:-:S04]  /*1930*/  ULOP3.LUT UR5, UR7, 0xf, URZ, 0xc0, !UPT ;  /* 0x0000000f07057892 */ /* 0x000fc8000f8ec0ff */
[----:B------:R-:W-:-:S09]  /*1940*/  UISETP.NE.AND UP1, UPT, UR5, URZ, UPT ;  /* 0x000000ff0500728c */ /* 0x000fd2000bf25270 */
[----:B------:R-:W-:Y:S05]  /*1950*/  BRA.U !UP1, `(.L_x_28) ;  /* 0x0000000109b87547 */ /* 0x000fea000b800000 */
[----:B------:R-:W-:Y:S02]  /*1960*/  UIADD3 UR5, UPT, UPT, UR5, -0x1, URZ ;  /* 0xffffffff05057890 */ /* 0x000fe4000fffe0ff */
[----:B------:R-:W-:Y:S02]  /*1970*/  ULOP3.LUT UR8, UR7, 0x7, URZ, 0xc0, !UPT ;  /* 0x0000000707087892 */ /* 0x000fe4000f8ec0ff */
[----:B------:R-:W-:Y:S02]  /*1980*/  UISETP.GE.U32.AND UP1, UPT, UR5, 0x7, UPT ;  /* 0x000000070500788c */ /* 0x000fe4000bf26070 */
[----:B------:R-:W-:-:S07]  /*1990*/  UISETP.NE.AND UP2, UPT, UR8, URZ, UPT ;  /* 0x000000ff0800728c */ /* 0x000fce000bf45270 */
[----:B------:R-:W-:Y:S05]  /*19a0*/  BRA.U !UP1, `(.L_x_31) ;  /* 0x00000001093c7547 */ /* 0x000fea000b800000 */
[C---:B------:R-:W-:Y:S01]  /*19b0*/  LEA R33, R32.reuse, R29, 0x2 ;  /* 0x0000001d20217211 */ /* 0x040fe200078e10ff */
[C---:B------:R-:W-:Y:S02]  /*19c0*/  IMAD R31, R32.reuse, 0x4, R25 ;  /* 0x00000004201f7824 */ /* 0x040fe400078e0219 */
[----:B------:R-:W-:Y:S02]  /*19d0*/  VIADD R32, R32, 0x8 ;  /* 0x0000000820207836 */ /* 0x000fe40000000000 */
[----:B------:R-:W-:Y:S04]  /*19e0*/  LDS.128 R4, [R33] ;  /* 0x0000000021047984 */ /* 0x000fe80000000c00 */
[----:B------:R-:W0:Y:S04]  /*19f0*/  LDS.128 R8, [R31] ;  /* 0x000000001f087984 */ /* 0x000e280000000c00 */
[----:B------:R-:W-:Y:S01]  /*1a00*/  LDS.128 R12, [R33+0x10] ;  /* 0x00001000210c7984 */ /* 0x000fe20000000c00 */
[----:B0-----:R-:W-:-:S03]  /*1a10*/  FFMA R4, R4, R8, R19 ;  /* 0x0000000804047223 */ /* 0x001fc60000000013 */
[----:B------:R-:W0:Y:S01]  /*1a20*/  LDS.128 R16, [R31+0x10] ;  /* 0x000010001f107984 */ /* 0x000e220000000c00 */
[----:B------:R-:W-:-:S04]  /*1a30*/  FFMA R5, R5, R9, R4 ;  /* 0x0000000905057223 */ /* 0x000fc80000000004 */
[----:B------:R-:W-:-:S04]  /*1a40*/  FFMA R6, R6, R10, R5 ;  /* 0x0000000a06067223 */ /* 0x000fc80000000005 */
[----:B------:R-:W-:-:S04]  /*1a50*/  FFMA R7, R7, R11, R6 ;  /* 0x0000000b07077223 */ /* 0x000fc80000000006 */
[----:B0-----:R-:W-:-:S04]  /*1a60*/  FFMA R12, R12, R16, R7 ;  /* 0x000000100c0c7223 */ /* 0x001fc80000000007 */
[----:B------:R-:W-:-:S04]  /*1a70*/  FFMA R13, R13, R17, R12 ;  /* 0x000000110d0d7223 */ /* 0x000fc8000000000c */
[----:B------:R-:W-:-:S04]  /*1a80*/  FFMA R14, R14, R18, R13 ;  /* 0x000000120e0e7223 */ /* 0x000fc8000000000d */
[----:B------:R-:W-:-:S07]  /*1a90*/  FFMA R19, R15, R19, R14 ;  /* 0x000000130f137223 */ /* 0x000fce000000000e */
.L_x_31:
[----:B------:R-:W-:Y:S05]  /*1aa0*/  BRA.U !UP2, `(.L_x_28) ;  /* 0x000000010a647547 */ /* 0x000fea000b800000 */
[----:B------:R-:W-:Y:S02]  /*1ab0*/  UIADD3 UR5, UPT, UPT, UR8, -0x1, URZ ;  /* 0xffffffff08057890 */ /* 0x000fe4000fffe0ff */
[----:B------:R-:W-:Y:S02]  /*1ac0*/  UISETP.NE.AND UP2, UPT, UR11, URZ, UPT ;  /* 0x000000ff0b00728c */ /* 0x000fe4000bf45270 */
[----:B------:R-:W-:-:S09]  /*1ad0*/  UISETP.GE.U32.AND UP1, UPT, UR5, 0x3, UPT ;  /* 0x000000030500788c */ /* 0x000fd2000bf26070 */
[----:B------:R-:W-:Y:S05]  /*1ae0*/  BRA.U !UP1, `(.L_x_32) ;  /* 0x0000000109247547 */ /* 0x000fea000b800000 */
[C---:B------:R-:W-:Y:S01]  /*1af0*/  LEA R4, R32.reuse, R29, 0x2 ;  /* 0x0000001d20047211 */ /* 0x040fe200078e10ff */
[C---:B------:R-:W-:Y:S02]  /*1b00*/  IMAD R8, R32.reuse, 0x4, R25 ;  /* 0x0000000420087824 */ /* 0x040fe400078e0219 */
[----:B------:R-:W-:-:S03]  /*1b10*/  VIADD R32, R32, 0x4 ;  /* 0x0000000420207836 */ /* 0x000fc60000000000 */
[----:B------:R-:W-:Y:S04]  /*1b20*/  LDS.128 R4, [R4] ;  /* 0x0000000004047984 */ /* 0x000fe80000000c00 */
[----:B------:R-:W0:Y:S02]  /*1b30*/  LDS.128 R8, [R8] ;  /* 0x0000000008087984 */ /* 0x000e240000000c00 */
[----:B0-----:R-:W-:-:S04]  /*1b40*/  FFMA R12, R4, R8, R19 ;  /* 0x00000008040c7223 */ /* 0x001fc80000000013 */
[----:B------:R-:W-:-:S04]  /*1b50*/  FFMA R5, R5, R9, R12 ;  /* 0x0000000905057223 */ /* 0x000fc8000000000c */
[----:B------:R-:W-:-:S04]  /*1b60*/  FFMA R6, R6, R10, R5 ;  /* 0x0000000a06067223 */ /* 0x000fc80000000005 */
[----:B------:R-:W-:-:S07]  /*1b70*/  FFMA R19, R7, R11, R6 ;  /* 0x0000000b07137223 */ /* 0x000fce0000000006 */
.L_x_32:
[----:B------:R-:W-:Y:S05]  /*1b80*/  BRA.U !UP2, `(.L_x_28) ;  /* 0x000000010a2c7547 */ /* 0x000fea000b800000 */
[C---:B------:R-:W-:Y:S01]  /*1b90*/  LEA R4, R32.reuse, R29, 0x2 ;  /* 0x0000001d20047211 */ /* 0x040fe200078e10ff */
[----:B------:R-:W-:Y:S01]  /*1ba0*/  IMAD R8, R32, 0x4, R25 ;  /* 0x0000000420087824 */ /* 0x000fe200078e0219 */
[----:B------:R-:W-:-:S04]  /*1bb0*/  UISETP.NE.AND UP1, UPT, UR11, 0x1, UPT ;  /* 0x000000010b00788c */ /* 0x000fc8000bf25270 */
[----:B------:R-:W-:Y:S04]  /*1bc0*/  LDS.128 R4, [R4] ;  /* 0x0000000004047984 */ /* 0x000fe80000000c00 */
[----:B------:R-:W0:Y:S02]  /*1bd0*/  LDS.128 R8, [R8] ;  /* 0x0000000008087984 */ /* 0x000e240000000c00 */
[----:B0-----:R-:W-:Y:S01]  /*1be0*/  FFMA R19, R4, R8, R19 ;  /* 0x0000000804137223 */ /* 0x001fe20000000013 */
[----:B------:R-:W-:Y:S06]  /*1bf0*/  BRA.U !UP1, `(.L_x_28) ;  /* 0x0000000109107547 */ /* 0x000fec000b800000 */
[----:B------:R-:W-:Y:S01]  /*1c00*/  UISETP.NE.AND UP1, UPT, UR11, 0x2, UPT ;  /* 0x000000020b00788c */ /* 0x000fe2000bf25270 */
[----:B------:R-:W-:-:S05]  /*1c10*/  FFMA R19, R5, R9, R19 ;  /* 0x0000000905137223 */ /* 0x000fca0000000013 */
[----:B------:R-:W-:-:S13]  /*1c20*/  PLOP3.LUT P3, PT, PT, PT, UP1, 0x80, 0x8 ;  /* 0x000000000008781c */ /* 0x000fda0003f6f018 */
[----:B------:R-:W-:-:S07]  /*1c30*/  @P3 FFMA R19, R6, R10, R19 ;  /* 0x0000000a06133223 */ /* 0x000fce0000000013 */
.L_x_28:
[----:B------:R-:W-:Y:S01]  /*1c40*/  IMAD.MOV.U32 R5, RZ, RZ, RZ ;  /* 0x000000ffff057224 */ /* 0x000fe200078e00ff */
[----:B------:R-:W-:Y:S06]  /*1c50*/  BRA.U !UP0, `(.L_x_33) ;  /* 0x0000000108347547 */ /* 0x000fec000b800000 */
[----:B------:R-:W0:Y:S01]  /*1c60*/  MUFU.RCP R5, R20 ;  /* 0x0000001400057308 */ /* 0x000e220000001000 */
[----:B------:R-:W-:Y:S07]  /*1c70*/  BSSY.RECONVERGENT B1, `(.L_x_33) ;  /* 0x000000b000017945 */ /* 0x000fee0003800200 */
[----:B------:R-:W1:Y:S01]  /*1c80*/  FCHK P3, R19, R20 ;  /* 0x0000001413007302 */ /* 0x000e620000060000 */
[----:B0-----:R-:W-:-:S04]  /*1c90*/  FFMA R4, -R20, R5, 1 ;  /* 0x3f80000014047423 */ /* 0x001fc80000000105 */
[----:B------:R-:W-:-:S04]  /*1ca0*/  FFMA R4, R5, R4, R5 ;  /* 0x0000000405047223 */ /* 0x000fc80000000005 */
[----:B------:R-:W-:-:S04]  /*1cb0*/  FFMA R5, R4, R19, RZ ;  /* 0x0000001304057223 */ /* 0x000fc800000000ff */
[----:B------:R-:W-:-:S04]  /*1cc0*/  FFMA R6, -R20, R5, R19 ;  /* 0x0000000514067223 */ /* 0x000fc80000000113 */
[----:B------:R-:W-:Y:S01]  /*1cd0*/  FFMA R5, R4, R6, R5 ;  /* 0x0000000604057223 */ /* 0x000fe20000000005 */
[----:B-1----:R-:W-:Y:S06]  /*1ce0*/  @!P3 BRA `(.L_x_34) ;  /* 0x00000000000cb947 */ /* 0x002fec0003800000 */
[----:B------:R-:W-:-:S07]  /*1cf0*/  MOV R6, 0x1d10 ;  /* 0x00001d1000067802 */ /* 0x000fce0000000f00 */
[----:B------:R-:W-:Y:S05]  /*1d00*/  CALL.REL.NOINC `($__internal_2_$__cuda_sm3x_div_rn_noftz_f32_slowpath) ;  /* 0x00000010002c7944 */ /* 0x000fea0003c00000 */
[----:B------:R-:W-:-:S07]  /*1d10*/  MOV R5, R7 ;  /* 0x0000000700057202 */ /* 0x000fce0000000f00 */
.L_x_34:
[----:B------:R-:W-:Y:S05]  /*1d20*/  BSYNC.RECONVERGENT B1 ;  /* 0x0000000000017941 */ /* 0x000fea0003800200 */
.L_x_33:
[----:B------:R-:W-:Y:S01]  /*1d30*/  IMAD R4, R3, 0x4, R24 ;  /* 0x0000000403047824 */ /* 0x000fe200078e0218 */
[----:B------:R0:W-:Y:S04]  /*1d40*/  STS [R26], R5 ;  /* 0x000000051a007388 */ /* 0x0001e80000000800 */
[----:B------:R0:W-:Y:S02]  /*1d50*/  STS [R4], R5 ;  /* 0x0000000504007388 */ /* 0x0001e40000000800 */
.L_x_27:
[----:B------:R-:W-:Y:S05]  /*1d60*/  BSYNC.RECONVERGENT B0 ;  /* 0x0000000000007941 */ /* 0x000fea0003800200 */
.L_x_26:
[----:B------:R-:W1:Y:S01]  /*1d70*/  S2UR UR9, SR_CgaCtaId ;  /* 0x00000000000979c3 */ /* 0x000e620000008800 */
[----:B------:R-:W-:-:S07]  /*1d80*/  UMOV UR5, 0x400 ;  /* 0x0000040000057882 */ /* 0x000fce0000000000 */
[----:B------:R-:W-:Y:S01]  /*1d90*/  BAR.SYNC.DEFER_BLOCKING 0x0 ;  /* 0x0000000000007b1d */ /* 0x000fe20000010000 */
[----:B------:R-:W-:Y:S01]  /*1da0*/  UIADD3 UR8, UPT, UPT, UR5, 0x5020, URZ ;  /* 0x0000502005087890 */ /* 0x000fe2000fffe0ff */
[----:B------:R-:W-:-:S03]  /*1db0*/  VIADD R9, R3, UR12 ;  /* 0x0000000c03097c36 */ /* 0x000fc60008000000 */
[----:B-1----:R-:W-:-:S06]  /*1dc0*/  ULEA UR8, UR9, UR8, 0x18 ;  /* 0x0000000809087291 */ /* 0x002fcc000f8ec0ff */
[----:B------:R-:W-:Y:S01]  /*1dd0*/  LEA R6, R0, UR8, 0x2 ;  /* 0x0000000800067c11 */ /* 0x000fe2000f8e10ff */
[----:B------:R-:W-:Y:S06]  /*1de0*/  @!P2 BRA `(.L_x_35) ;  /* 0x000000000024a947 */ /* 0x000fec0003800000 */
[----:B------:R-:W1:Y:S01]  /*1df0*/  LDCU UR8, c[0x0][0x3a0] ;  /* 0x00007400ff0877ac */ /* 0x000e620008000800 */
[----:B0-----:R-:W-:-:S04]  /*1e00*/  IADD3 R4, PT, PT, R9, 0x1, RZ ;  /* 0x0000000109047810 */ /* 0x001fc80007ffe0ff */
[----:B-1----:R-:W-:Y:S01]  /*1e10*/  ISETP.GE.AND P3, PT, R4, UR8, PT ;  /* 0x0000000804007c0c */ /* 0x002fe2000bf66270 */
[----:B------:R-:W-:Y:S05]  /*1e20*/  WARPSYNC.ALL ;  /* 0x0000000000007948 */ /* 0x000fea0003800000 */
[----:B------:R-:W-:-:S13]  /*1e30*/  ISETP.NE.OR P3, PT, R3, RZ, P3 ;  /* 0x000000ff0300720c */ /* 0x000fda0001f65670 */
[----:B------:R-:W0:Y:S02]  /*1e40*/  @!P3 LDS.64 R4, [R24] ;  /* 0x000000001804b984 */ /* 0x000e240000000a00 */
[----:B0-----:R-:W-:-:S05]  /*1e50*/  @!P3 FMNMX R5, R5, R4, !PT ;  /* 0x000000040505b209 */ /* 0x001fca0007800000 */
[----:B------:R1:W-:Y:S01]  /*1e60*/  @!P3 STS [R24], R5 ;  /* 0x000000051800b388 */ /* 0x0003e20000000800 */
[----:B------:R-:W-:Y:S06]  /*1e70*/  BAR.SYNC.DEFER_BLOCKING 0x0 ;  /* 0x0000000000007b1d */ /* 0x000fec0000010000 */
.L_x_35:
[----:B------:R-:W-:-:S04]  /*1e80*/  UIADD3 UR8, UPT, UPT, UR5, 0x5018, URZ ;  /* 0x0000501805087890 */ /* 0x000fc8000fffe0ff */
[----:B------:R-:W-:-:S06]  /*1e90*/  ULEA UR8, UR9, UR8, 0x18 ;  /* 0x0000000809087291 */ /* 0x000fcc000f8ec0ff */
[----:B------:R-:W-:Y:S01]  /*1ea0*/  LEA R7, R0, UR8, 0x2 ;  /* 0x0000000800077c11 */ /* 0x000fe2000f8e10ff */
[----:B------:R-:W-:Y:S05]  /*1eb0*/  WARPSYNC.ALL ;  /* 0x0000000000007948 */ /* 0x000fea0003800000 */
[----:B------:R-:W0:Y:S01]  /*1ec0*/  LDCU UR8, c[0x0][0x3a0] ;  /* 0x00007400ff0877ac */ /* 0x000e220008000800 */
[----:B------:R-:W-:Y:S01]  /*1ed0*/  BSSY.RECONVERGENT B0, `(.L_x_36) ;  /* 0x0000021000007945 */ /* 0x000fe20003800200 */
[----:B------:R-:W-:Y:S02]  /*1ee0*/  UIADD3 UR10, UPT, UPT, UR5, 0x6028, URZ ;  /* 0x00006028050a7890 */ /* 0x000fe4000fffe0ff */
[----:B------:R-:W-:-:S02]  /*1ef0*/  UIADD3 UR5, UPT, UPT, UR5, 0x6038, URZ ;  /* 0x0000603805057890 */ /* 0x000fc4000fffe0ff */
[----:B------:R-:W-:Y:S02]  /*1f00*/  ULEA UR10, UR9, UR10, 0x18 ;  /* 0x0000000a090a7291 */ /* 0x000fe4000f8ec0ff */
[----:B------:R-:W-:-:S04]  /*1f10*/  ULEA UR5, UR9, UR5, 0x18 ;  /* 0x0000000509057291 */ /* 0x000fc8000f8ec0ff */
[C---:B------:R-:W-:Y:S02]  /*1f20*/  LEA R8, R0.reuse, UR10, 0x3 ;  /* 0x0000000a00087c11 */ /* 0x040fe4000f8e18ff */
[----:B------:R-:W-:Y:S01]  /*1f30*/  LEA R10, R0, UR5, 0x3 ;  /* 0x00000005000a7c11 */ /* 0x000fe2000f8e18ff */
[----:B0-----:R-:W-:Y:S01]  /*1f40*/  IMAD.U32 R4, RZ, RZ, UR8 ;  /* 0x00000008ff047e24 */ /* 0x001fe2000f8e00ff */
[----:B------:R-:W-:Y:S04]  /*1f50*/  BAR.SYNC.DEFER_BLOCKING 0x0 ;  /* 0x0000000000007b1d */ /* 0x000fe80000010000 */
[----:B------:R-:W-:-:S13]  /*1f60*/  ISETP.GT.AND P3, PT, R4, UR12, P1 ;  /* 0x0000000c04007c0c */ /* 0x000fda0008f64270 */
[----:B------:R-:W-:Y:S04]  /*1f70*/  @P3 LDS R4, [R7] ;  /* 0x0000000007043984 */ /* 0x000fe80000000800 */
[----:B-1----:R-:W0:Y:S02]  /*1f80*/  @P3 LDS R5, [R24] ;  /* 0x0000000018053984 */ /* 0x002e240000000800 */
[----:B0-----:R-:W-:-:S05]  /*1f90*/  @P3 FMNMX R5, R4, R5, !PT ;  /* 0x0000000504053209 */ /* 0x001fca0007800000 */
[----:B------:R0:W-:Y:S01]  /*1fa0*/  @P3 STS [R6], R5 ;  /* 0x0000000506003388 */ /* 0x0001e20000000800 */
[----:B------:R-:W-:Y:S06]  /*1fb0*/  BAR.SYNC.DEFER_BLOCKING 0x0 ;  /* 0x0000000000007b1d */ /* 0x000fec0000010000 */
[----:B------:R-:W-:Y:S05]  /*1fc0*/  @!P2 BRA `(.L_x_37) ;  /* 0x000000000044a947 */ /* 0x000fea0003800000 */
[----:B------:R-:W-:Y:S01]  /*1fd0*/  LDS R4, [R26] ;  /* 0x000000001a047984 */ /* 0x000fe20000000800 */
[----:B------:R-:W-:Y:S02]  /*1fe0*/  HFMA2 R12, -RZ, RZ, 3.7421875, 0 ;  /* 0x437c0000ff0c7431 */ /* 0x000fe400000001ff */
[----:B------:R-:W-:Y:S01]  /*1ff0*/  IMAD.MOV.U32 R11, RZ, RZ, 0x3bbb989d ;  /* 0x3bbb989dff0b7424 */ /* 0x000fe200078e00ff */
[----:B0-----:R-:W0:Y:S01]  /*2000*/  LDS R5, [R6] ;  /* 0x0000000006057984 */ /* 0x001e220000000800 */
[----:B------:R-:W-:Y:S02]  /*2010*/  IMAD R13, R3, 0x4, R8 ;  /* 0x00000004030d7824 */ /* 0x000fe400078e0208 */
[----:B0-----:R-:W-:-:S04]  /*2020*/  FADD R4, R4, -R5 ;  /* 0x8000000504047221 */ /* 0x001fc80000000000 */
[----:B------:R-:W-:-:S04]  /*2030*/  FFMA.SAT R5, R4, R11, 0.5 ;  /* 0x3f00000004057423 */ /* 0x000fc8000000200b */
[----:B------:R-:W-:-:S04]  /*2040*/  FFMA.RM R5, R5, R12, 12582913 ;  /* 0x4b40000105057423 */ /* 0x000fc8000000400c */
[C---:B------:R-:W-:Y:S01]  /*2050*/  FADD R11, R5.reuse, -12583039 ;  /* 0xcb40007f050b7421 */ /* 0x040fe20000000000 */
[----:B------:R-:W-:-:S03]  /*2060*/  IMAD.SHL.U32 R5, R5, 0x800000, RZ ;  /* 0x0080000005057824 */ /* 0x000fc600078e00ff */
[----:B------:R-:W-:-:S04]  /*2070*/  FFMA R11, R4, 1.4426950216293334961, -R11 ;  /* 0x3fb8aa3b040b7823 */ /* 0x000fc8000000080b */
[----:B------:R-:W-:-:S04]  /*2080*/  FFMA R11, R4, 1.925963033500011079e-08, R11 ;  /* 0x32a57060040b7823 */ /* 0x000fc8000000000b */
[----:B------:R-:W0:Y:S02]  /*2090*/  MUFU.EX2 R4, R11 ;  /* 0x0000000b00047308 */ /* 0x000e240000000800 */
[----:B0-----:R-:W-:Y:S01]  /*20a0*/  FMUL R4, R5, R4 ;  /* 0x0000000405047220 */ /* 0x001fe20000400000 */
[----:B------:R-:W-:-:S04]  /*20b0*/  LEA R5, R3, R10, 0x2 ;  /* 0x0000000a03057211 */ /* 0x000fc800078e10ff */
[----:B------:R1:W-:Y:S04]  /*20c0*/  STS [R13], R4 ;  /* 0x000000040d007388 */ /* 0x0003e80000000800 */
[----:B------:R1:W-:Y:S02]  /*20d0*/  STS [R5], R4 ;  /* 0x0000000405007388 */ /* 0x0003e40000000800 */
.L_x_37:
[----:B------:R-:W-:Y:S05]  /*20e0*/  BSYNC.RECONVERGENT B0 ;  /* 0x0000000000007941 */ /* 0x000fea0003800200 */
.L_x_36:
[----:B------:R-:W-:Y:S06]  /*20f0*/  BAR.SYNC.DEFER_BLOCKING 0x0 ;  /* 0x0000000000007b1d */ /* 0x000fec0000010000 */
[----:B------:R-:W-:Y:S05]  /*2100*/  @!P2 BRA `(.L_x_38) ;  /* 0x000000000020a947 */ /* 0x000fea0003800000 */
[----:B------:R-:W-:Y:S01]  /*2110*/  VIADD R9, R9, 0x1 ;  /* 0x0000000109097836 */ /* 0x000fe20000000000 */
[----:B------:R-:W-:Y:S05]  /*2120*/  WARPSYNC.ALL ;  /* 0x0000000000007948 */ /* 0x000fea0003800000 */
[----:B------:R-:W-:-:S04]  /*2130*/  ISETP.GE.AND P2, PT, R9, UR8, PT ;  /* 0x0000000809007c0c */ /* 0x000fc8000bf46270 */
[----:B------:R-:W-:-:S13]  /*2140*/  ISETP.NE.OR P2, PT, R3, RZ, P2 ;  /* 0x000000ff0300720c */ /* 0x000fda0001745670 */
[----:B01----:R-:W0:Y:S02]  /*2150*/  @!P2 LDS.64 R4, [R10] ;  /* 0x000000000a04a984 */ /* 0x003e240000000a00 */
[----:B0-----:R-:W-:-:S05]  /*2160*/  @!P2 FADD R5, R5, R4 ;  /* 0x000000040505a221 */ /* 0x001fca0000000000 */
[----:B------:R2:W-:Y:S01]  /*2170*/  @!P2 STS [R10], R5 ;  /* 0x000000050a00a388 */ /* 0x0005e20000000800 */
[----:B------:R-:W-:Y:S06]  /*2180*/  BAR.SYNC.DEFER_BLOCKING 0x0 ;  /* 0x0000000000007b1d */ /* 0x000fec0000010000 */
.L_x_38:
[----:B------:R-:W-:Y:S05]  /*2190*/  WARPSYNC.ALL ;  /* 0x0000000000007948 */ /* 0x000fea0003800000 */
[----:B------:R-:W-:Y:S06]  /*21a0*/  BAR.SYNC.DEFER_BLOCKING 0x0 ;  /* 0x0000000000007b1d */ /* 0x000fec0000010000 */
[----:B------:R-:W-:Y:S04]  /*21b0*/  BSSY.RECONVERGENT B0, `(.L_x_39) ;  /* 0x0000013000007945 */ /* 0x000fe80003800200 */
[----:B------:R-:W-:Y:S05]  /*21c0*/  @!P3 BRA `(.L_x_40) ;  /* 0x000000000044b947 */ /* 0x000fea0003800000 */
[----:B-1----:R-:W-:Y:S01]  /*21d0*/  LDS R4, [R7] ;  /* 0x0000000007047984 */ /* 0x002fe20000000800 */
[----:B------:R-:W-:Y:S01]  /*21e0*/  IMAD.MOV.U32 R9, RZ, RZ, 0x3bbb989d ;  /* 0x3bbb989dff097424 */ /* 0x000fe200078e00ff */
[----:B------:R-:W-:Y:S02]  /*21f0*/  MOV R12, 0x437c0000 ;  /* 0x437c0000000c7802 */ /* 0x000fe40000000f00 */
[----:B0-2---:R-:W0:Y:S04]  /*2200*/  LDS R5, [R6] ;  /* 0x0000000006057984 */ /* 0x005e280000000800 */
[----:B------:R-:W-:Y:S01]  /*2210*/  LDS R10, [R10] ;  /* 0x000000000a0a7984 */ /* 0x000fe20000000800 */
[----:B0-----:R-:W-:-:S03]  /*2220*/  FADD R4, R4, -R5 ;  /* 0x8000000504047221 */ /* 0x001fc60000000000 */
[----:B------:R-:W0:Y:S01]  /*2230*/  LDS R5, [R28] ;  /* 0x000000001c057984 */ /* 0x000e220000000800 */
[----:B------:R-:W-:-:S04]  /*2240*/  FFMA.SAT R9, R4, R9, 0.5 ;  /* 0x3f00000004097423 */ /* 0x000fc80000002009 */
[----:B------:R-:W-:-:S04]  /*2250*/  FFMA.RM R9, R9, R12, 12582913 ;  /* 0x4b40000109097423 */ /* 0x000fc8000000400c */
[C---:B------:R-:W-:Y:S01]  /*2260*/  FADD R11, R9.reuse, -12583039 ;  /* 0xcb40007f090b7421 */ /* 0x040fe20000000000 */
[----:B------:R-:W-:-:S03]  /*2270*/  IMAD.SHL.U32 R9, R9, 0x800000, RZ ;  /* 0x0080000009097824 */ /* 0x000fc600078e00ff */
[----:B------:R-:W-:-:S04]  /*2280*/  FFMA R11, R4, 1.4426950216293334961, -R11 ;  /* 0x3fb8aa3b040b7823 */ /* 0x000fc8000000080b */
[----:B------:R-:W-:-:S04]  /*2290*/  FFMA R11, R4, 1.925963033500011079e-08, R11 ;  /* 0x32a57060040b7823 */ /* 0x000fc8000000000b */
[----:B------:R-:W1:Y:S02]  /*22a0*/  MUFU.EX2 R4, R11 ;  /* 0x0000000b00047308 */ /* 0x000e640000000800 */
[----:B-1----:R-:W-:-:S04]  /*22b0*/  FMUL R4, R9, R4 ;  /* 0x0000000409047220 */ /* 0x002fc80000400000 */
[----:B0-----:R-:W-:-:S05]  /*22c0*/  FFMA R5, R5, R4, R10 ;  /* 0x0000000405057223 */ /* 0x001fca000000000a */
[----:B------:R3:W-:Y:S02]  /*22d0*/  STS [R28], R5 ;  /* 0x000000051c007388 */ /* 0x0007e40000000800 */
.L_x_40:
[----:B------:R-:W-:Y:S05]  /*22e0*/  BSYNC.RECONVERGENT B0 ;  /* 0x0000000000007941 */ /* 0x000fea0003800200 */
.L_x_39:
[----:B------:R-:W-:Y:S01]  /*22f0*/  BAR.SYNC.DEFER_BLOCKING 0x0 ;  /* 0x0000000000007b1d */ /* 0x000fe20000010000 */
[----:B------:R-:W-:-:S09]  /*2300*/  UISETP.GE.AND UP0, UPT, UR12, UR8, UPT ;  /* 0x000000080c00728c */ /* 0x000fd2000bf06270 */
[----:B------:R-:W-:Y:S05]  /*2310*/  BRA.U UP0, `(.L_x_41) ;  /* 0x0000000100847547 */ /* 0x000fea000b800000 */
[----:B-1----:R-:W-:Y:S01]  /*2320*/  IMAD.MOV.U32 R4, RZ, RZ, RZ ;  /* 0x000000ffff047224 */ /* 0x002fe200078e00ff */
[----:B------:R-:W-:-:S11]  /*2330*/  UPLOP3.LUT UP0, UPT, UPT, UPT, UPT, 0x80, 0x8 ;  /* 0x000000000008789c */ /* 0x000fd60003f0f070 */
.L_x_47:
[----:B------:R-:W1:Y:S01]  /*2340*/  LDCU UR9, c[0x0][0x3a4] ;  /* 0x00007480ff0977ac */ /* 0x000e620008000800 */
[----:B------:R-:W-:Y:S01]  /*2350*/  BSSY.RECONVERGENT B0, `(.L_x_42) ;  /* 0x0000016000007945 */ /* 0x000fe20003800200 */
[----:B--2---:R-:W-:-:S03]  /*2360*/  IADD3 R10, PT, PT, R4, UR12, RZ ;  /* 0x0000000c040a7c10 */ /* 0x004fc6000fffe0ff */
[----:B------:R-:W-:Y:S05]  /*2370*/  @!P0 BRA `(.L_x_43) ;  /* 0x00000000004c8947 */ /* 0x000fea0003800000 */
[----:B------:R-:W2:Y:S01]  /*2380*/  S2UR UR8, SR_CgaCtaId ;  /* 0x00000000000879c3 */ /* 0x000ea20000008800 */
[----:B------:R-:W-:Y:S01]  /*2390*/  UMOV UR5, 0x400 ;  /* 0x0000040000057882 */ /* 0x000fe20000000000 */
[----:B------:R-:W-:Y:S01]  /*23a0*/  ISETP.NE.AND P3, PT, R0, RZ, PT ;  /* 0x000000ff0000720c */ /* 0x000fe20003f65270 */
[----:B------:R-:W-:Y:S01]  /*23b0*/  UIADD3 UR5, UPT, UPT, UR5, 0x2000, URZ ;  /* 0x0000200005057890 */ /* 0x000fe2000fffe0ff */
[----:B------:R-:W-:-:S03]  /*23c0*/  IMAD.MOV.U32 R9, RZ, RZ, R3 ;  /* 0x000000ffff097224 */ /* 0x000fc600078e0003 */
[----:B--2---:R-:W-:-:S06]  /*23d0*/  ULEA UR5, UR8, UR5, 0x18 ;  /* 0x0000000508057291 */ /* 0x004fcc000f8ec0ff */
[----:B------:R-:W-:-:S07]  /*23e0*/  LEA R12, R4, UR5, 0xb ;  /* 0x00000005040c7c11 */ /* 0x000fce000f8e58ff */
.L_x_46:
[----:B------:R-:W-:Y:S04]  /*23f0*/  BSSY.RECONVERGENT B1, `(.L_x_44) ;  /* 0x0000008000017945 */ /* 0x000fe80003800200 */
[----:B--2---:R-:W-:Y:S05]  /*2400*/  @P3 BRA `(.L_x_45) ;  /* 0x0000000000183947 */ /* 0x004fea0003800000 */
[----:B0--3--:R-:W0:Y:S01]  /*2410*/  LDC.64 R4, c[0x0][0x390] ;  /* 0x0000e400ff047b82 */ /* 0x009e220000000a00 */
[----:B-1----:R-:W-:-:S04]  /*2420*/  IMAD R11, R10, UR9, R9 ;  /* 0x000000090a0b7c24 */ /* 0x002fc8000f8e0209 */
[----:B0-----:R-:W-:-:S06]  /*2430*/  IMAD.WIDE.U32 R4, R11, 0x4, R4 ;  /* 0x000000040b047825 */ /* 0x001fcc00078e0004 */
[----:B------:R-:W2:Y:S01]  /*2440*/  LDG.E.CONSTANT R4, desc[UR14][R4.64] ;  /* 0x0000000e04047981 */ /* 0x000ea2000c1e9900 */
[----:B------:R-:W-:-:S05]  /*2450*/  IMAD R11, R9, 0x4, R12 ;  /* 0x00000004090b7824 */ /* 0x000fca00078e020c */
[----:B--2---:R2:W-:Y:S02]  /*2460*/  STS [R11], R4 ;  /* 0x000000040b007388 */ /* 0x0045e40000000800 */
.L_x_45:
[----:B-1----:R-:W-:Y:S05]  /*2470*/  BSYNC.RECONVERGENT B1 ;  /* 0x0000000000017941 */ /* 0x002fea0003800200 */
.L_x_44:
[----:B------:R-:W-:-:S04]  /*2480*/  IADD3 R9, PT, PT, R2, R9, RZ ;  /* 0x0000000902097210 */ /* 0x000fc80007ffe0ff */
[----:B------:R-:W-:-:S13]  /*2490*/  ISETP.GE.AND P2, PT, R9, UR7, PT ;  /* 0x0000000709007c0c */ /* 0x000fda000bf46270 */
[----:B------:R-:W-:Y:S05]  /*24a0*/  @!P2 BRA `(.L_x_46) ;  /* 0xfffffffc00d0a947 */ /* 0x000fea000383ffff */
.L_x_43:
[----:B-1----:R-:W-:Y:S05]  /*24b0*/  BSYNC.RECONVERGENT B0 ;  /* 0x0000000000007941 */ /* 0x002fea0003800200 */
.L_x_42:
[----:B------:R-:W1:Y:S01]  /*24c0*/  LDCU UR8, c[0x0][0x3a0] ;  /* 0x00007400ff0877ac */ /* 0x000e620008000800 */
[----:B--2---:R-:W-:Y:S01]  /*24d0*/  VIADD R4, R10, 0x1 ;  /* 0x000000010a047836 */ /* 0x004fe20000000000 */
[----:B------:R-:W-:Y:S01]  /*24e0*/  PLOP3.LUT P2, PT, PT, PT, UP0, 0x80, 0x8 ;  /* 0x000000000008781c */ /* 0x000fe20003f4f008 */
[----:B------:R-:W-:-:S03]  /*24f0*/  UPLOP3.LUT UP0, UPT, UPT, UPT, UPT, 0x40, 0x4 ;  /* 0x000000000004789c */ /* 0x000fc60003f0e870 */
[----:B-1----:R-:W-:Y:S01]  /*2500*/  ISETP.LT.AND P3, PT, R4, UR8, PT ;  /* 0x0000000804007c0c */ /* 0x002fe2000bf61270 */
[----:B------:R-:W-:-:S12]  /*2510*/  IMAD.MOV.U32 R4, RZ, RZ, 0x1 ;  /* 0x00000001ff047424 */ /* 0x000fd800078e00ff */
[----:B------:R-:W-:Y:S05]  /*2520*/  @P2 BRA P3, `(.L_x_47) ;  /* 0xfffffffc00842947 */ /* 0x000fea000183ffff */
.L_x_41:
[----:B------:R-:W-:Y:S06]  /*2530*/  BAR.SYNC.DEFER_BLOCKING 0x0 ;  /* 0x0000000000007b1d */ /* 0x000fec0000010000 */
[----:B------:R-:W-:Y:S04]  /*2540*/  BSSY.RECONVERGENT B0, `(.L_x_48) ;  /* 0x000002f000007945 */ /* 0x000fe80003800200 */
[----:B------:R-:W-:Y:S05]  /*2550*/  @!P5 BRA `(.L_x_49) ;  /* 0x0000000000b4d947 */ /* 0x000fea0003800000 */
[----:B------:R-:W4:Y:S01]  /*2560*/  S2UR UR9, SR_CgaCtaId ;  /* 0x00000000000979c3 */ /* 0x000f220000008800 */
[----:B------:R-:W-:Y:S01]  /*2570*/  UMOV UR5, 0x400 ;  /* 0x0000040000057882 */ /* 0x000fe20000000000 */
[----:B------:R-:W-:Y:S02]  /*2580*/  UISETP.GE.AND UP0, UPT, UR12, UR8, UPT ;  /* 0x000000080c00728c */ /* 0x000fe4000bf06270 */
[----:B------:R-:W-:-:S04]  /*2590*/  UIADD3 UR5, UPT, UPT, UR5, 0x5028, URZ ;  /* 0x0000502805057890 */ /* 0x000fc8000fffe0ff */
[----:B----4-:R-:W-:-:S06]  /*25a0*/  ULEA UR5, UR9, UR5, 0x18 ;  /* 0x0000000509057291 */ /* 0x010fcc000f8ec0ff */
[----:B-1----:R-:W-:-:S04]  /*25b0*/  LEA R4, R0, UR5, 0xb ;  /* 0x0000000500047c11 */ /* 0x002fc8000f8e58ff */
[----:B------:R-:W-:Y:S01]  /*25c0*/  LEA R13, R3, R4, 0x2 ;  /* 0x00000004030d7211 */ /* 0x000fe200078e10ff */
[----:B------:R-:W-:-:S04]  /*25d0*/  IMAD.MOV.U32 R4, RZ, RZ, RZ ;  /* 0x000000ffff047224 */ /* 0x000fc800078e00ff */
[----:B------:R1:W4:Y:S01]  /*25e0*/  LDS R11, [R13] ;  /* 0x000000000d0b7984 */ /* 0x0003220000000800 */
[----:B------:R-:W-:Y:S05]  /*25f0*/  BRA.U UP0, `(.L_x_50) ;  /* 0x0000000100447547 */ /* 0x000fea000b800000 */
[----:B------:R-:W-:Y:S01]  /*2600*/  IMAD.MOV.U32 R4, RZ, RZ, RZ ;  /* 0x000000ffff047224 */ /* 0x000fe200078e00ff */
[----:B------:R-:W-:Y:S01]  /*2610*/  UPLOP3.LUT UP0, UPT, UPT, UPT, UPT, 0x80, 0x8 ;  /* 0x000000000008789c */ /* 0x000fe20003f0f070 */
[----:B------:R-:W-:-:S10]  /*2620*/  UMOV UR5, URZ ;  /* 0x000000ff00057c82 */ /* 0x000fd40008000000 */
.L_x_51:
[----:B0-23--:R-:W-:Y:S01]  /*2630*/  MOV R5, UR5 ;  /* 0x0000000500057c02 */ /* 0x00dfe20008000f00 */
[----:B------:R-:W-:Y:S01]  /*2640*/  IMAD.U32 R10, RZ, RZ, UR5 ;  /* 0x00000005ff0a7e24 */ /* 0x000fe2000f8e00ff */
[----:B------:R-:W-:Y:S01]  /*2650*/  UIADD3 UR5, UPT, UPT, UR5, 0x1, UR12 ;  /* 0x0000000105057890 */ /* 0x000fe2000fffe00c */
[----:B------:R-:W-:Y:S01]  /*2660*/  PLOP3.LUT P2, PT, PT, PT, UP0, 0x80, 0x8 ;  /* 0x000000000008781c */ /* 0x000fe20003f4f008 */
[----:B------:R-:W-:Y:S01]  /*2670*/  UPLOP3.LUT UP0, UPT, UPT, UPT, UPT, 0x40, 0x4 ;  /* 0x000000000004789c */ /* 0x000fe20003f0e870 */
[----:B------:R-:W-:Y:S01]  /*2680*/  LEA R5, R5, R8, 0x2 ;  /* 0x0000000805057211 */ /* 0x000fe200078e10ff */
[----:B------:R-:W-:Y:S01]  /*2690*/  IMAD R9, R10, 0x800, R23 ;  /* 0x000008000a097824 */ /* 0x000fe200078e0217 */
[----:B------:R-:W-:-:S04]  /*26a0*/  MOV R10, UR8 ;  /* 0x00000008000a7c02 */ /* 0x000fc80008000f00 */
[----:B------:R-:W-:Y:S01]  /*26b0*/  LDS R5, [R5] ;  /* 0x0000000005057984 */ /* 0x000fe20000000800 */
[----:B------:R-:W-:Y:S01]  /*26c0*/  ISETP.GT.AND P3, PT, R10, UR5, PT ;  /* 0x000000050a007c0c */ /* 0x000fe2000bf64270 */
[----:B------:R-:W-:Y:S02]  /*26d0*/  UMOV UR5, 0x1 ;  /* 0x0000000100057882 */ /* 0x000fe40000000000 */
[----:B------:R-:W0:Y:S02]  /*26e0*/  LDS R9, [R9] ;  /* 0x0000000009097984 */ /* 0x000e240000000800 */
[----:B0-----:R-:W-:-:S08]  /*26f0*/  FFMA R4, R5, R9, R4 ;  /* 0x0000000905047223 */ /* 0x001fd00000000004 */
[----:B------:R-:W-:Y:S05]  /*2700*/  @P2 BRA P3, `(.L_x_51) ;  /* 0xfffffffc00c82947 */ /* 0x000fea000183ffff */
.L_x_50:
[----:B----4-:R-:W-:Y:S01]  /*2710*/  FADD R4, R11, R4 ;  /* 0x000000040b047221 */ /* 0x010fe20000000000 */
[----:B--2---:R-:W-:Y:S02]  /*2720*/  HFMA2 R10, -RZ, RZ, 3.7421875, 0 ;  /* 0x437c0000ff0a7431 */ /* 0x004fe400000001ff */
[----:B------:R-:W-:Y:S02]  /*2730*/  IMAD.MOV.U32 R9, RZ, RZ, 0x3bbb989d ;  /* 0x3bbb989dff097424 */ /* 0x000fe400078e00ff */
[----:B------:R-:W-:Y:S04]  /*2740*/  STS [R13], R4 ;  /* 0x000000040d007388 */ /* 0x000fe80000000800 */
[----:B0--3--:R-:W-:Y:S04]  /*2750*/  LDS R5, [R7] ;  /* 0x0000000007057984 */ /* 0x009fe80000000800 */
[----:B------:R-:W0:Y:S02]  /*2760*/  LDS R8, [R6] ;  /* 0x0000000006087984 */ /* 0x000e240000000800 */
[----:B0-----:R-:W-:-:S02]  /*2770*/  FADD R8, R5, -R8 ;  /* 0x8000000805087221 */ /* 0x001fc40000000000 */
[----:B------:R-:W0:Y:S02]  /*2780*/  LDS R5, [R27] ;  /* 0x000000001b057984 */ /* 0x000e240000000800 */
[----:B------:R-:W-:-:S04]  /*2790*/  FFMA.SAT R9, R8, R9, 0.5 ;  /* 0x3f00000008097423 */ /* 0x000fc80000002009 */
[----:B------:R-:W-:-:S04]  /*27a0*/  FFMA.RM R9, R9, R10, 12582913 ;  /* 0x4b40000109097423 */ /* 0x000fc8000000400a */
[C---:B------:R-:W-:Y:S01]  /*27b0*/  FADD R11, R9.reuse, -12583039 ;  /* 0xcb40007f090b7421 */ /* 0x040fe20000000000 */
[----:B------:R-:W-:-:S03]  /*27c0*/  IMAD.SHL.U32 R9, R9, 0x800000, RZ ;  /* 0x0080000009097824 */ /* 0x000fc600078e00ff */
[----:B------:R-:W-:-:S04]  /*27d0*/  FFMA R11, R8, 1.4426950216293334961, -R11 ;  /* 0x3fb8aa3b080b7823 */ /* 0x000fc8000000080b */
[----:B------:R-:W-:-:S04]  /*27e0*/  FFMA R11, R8, 1.925963033500011079e-08, R11 ;  /* 0x32a57060080b7823 */ /* 0x000fc8000000000b */
[----:B------:R-:W2:Y:S02]  /*27f0*/  MUFU.EX2 R8, R11 ;  /* 0x0000000b00087308 */ /* 0x000ea40000000800 */
[----:B--2---:R-:W-:-:S04]  /*2800*/  FMUL R8, R9, R8 ;  /* 0x0000000809087220 */ /* 0x004fc80000400000 */
[----:B0-----:R-:W-:-:S05]  /*2810*/  FFMA R5, R5, R8, R4 ;  /* 0x0000000805057223 */ /* 0x001fca0000000004 */
[----:B------:R4:W-:Y:S02]  /*2820*/  STS [R22], R5 ;  /* 0x0000000516007388 */ /* 0x0009e40000000800 */
.L_x_49:
[----:B------:R-:W-:Y:S05]  /*2830*/  BSYNC.RECONVERGENT B0 ;  /* 0x0000000000007941 */ /* 0x000fea0003800200 */
.L_x_48:
[----:B------:R-:W-:Y:S06]  /*2840*/  BAR.SYNC.DEFER_BLOCKING 0x0 ;  /* 0x0000000000007b1d */ /* 0x000fec0000010000 */
[----:B------:R-:W-:Y:S04]  /*2850*/  BSSY.RECONVERGENT B0, `(.L_x_52) ;  /* 0x0000007000007945 */ /* 0x000fe80003800200 */
[----:B------:R-:W-:Y:S05]  /*2860*/  @!P5 BRA `(.L_x_53) ;  /* 0x000000000014d947 */ /* 0x000fea0003800000 */
[----:B------:R-:W-:-:S13]  /*2870*/  ISETP.NE.AND P2, PT, R3, RZ, PT ;  /* 0x000000ff0300720c */ /* 0x000fda0003f45270 */
[----:B0-----:R-:W0:Y:S04]  /*2880*/  @!P2 LDS R6, [R6] ;  /* 0x000000000606a984 */ /* 0x001e280000000800 */
[----:B0-----:R-:W-:Y:S04]  /*2890*/  @!P2 STS [R7], R6 ;  /* 0x000000060700a388 */ /* 0x001fe80000000800 */
[----:B-1----:R-:W0:Y:S04]  /*28a0*/  LDS R4, [R22] ;  /* 0x0000000016047984 */ /* 0x002e280000000800 */
[----:B0-----:R0:W-:Y:S02]  /*28b0*/  STS [R27], R4 ;  /* 0x000000041b007388 */ /* 0x0011e40000000800 */
.L_x_53:
[----:B------:R-:W-:Y:S05]  /*28c0*/  BSYNC.RECONVERGENT B0 ;  /* 0x0000000000007941 */ /* 0x000fea0003800200 */
.L_x_52:
[----:B------:R-:W-:Y:S01]  /*28d0*/  BAR.SYNC.DEFER_BLOCKING 0x0 ;  /* 0x0000000000007b1d */ /* 0x000fe20000010000 */
[----:B------:R-:W-:-:S04]  /*28e0*/  UIADD3 UR4, UPT, UPT, UR4, 0x1, URZ ;  /* 0x0000000104047890 */ /* 0x000fc8000fffe0ff */
[----:B------:R-:W-:-:S09]  /*28f0*/  UISETP.NE.AND UP0, UPT, UR4, UR6, UPT ;  /* 0x000000060400728c */ /* 0x000fd2000bf05270 */
[----:B------:R-:W-:Y:S05]  /*2900*/  BRA.U UP0, `(.L_x_20) ;  /* 0xffffffe900b47547 */ /* 0x000fea000b83ffff */
.L_x_18:
[----:B------:R-:W-:-:S04]  /*2910*/  ISETP.GT.U32.OR P0, PT, R0, 0x1, !P0 ;  /* 0x000000010000780c */ /* 0x000fc80004704470 */
[----:B------:R-:W-:-:S13]  /*2920*/  ISETP.GE.U32.OR P0, PT, R30, UR8, P0 ;  /* 0x000000081e007c0c */ /* 0x000fda0008706470 */
[----:B------:R-:W-:Y:S05]  /*2930*/  @P0 EXIT ;  /* 0x000000000000094d */ /* 0x000fea0003800000 */
[----:B------:R-:W5:Y:S02]  /*2940*/  LDS R20, [R28] ;  /* 0x000000001c147984 */ /* 0x000f640000000800 */
[----:B-----5:R-:W-:-:S13]  /*2950*/  FSETP.GT.AND P0, PT, R20, 1.00000001335143196e-10, PT ;  /* 0x2edbe6ff1400780b */ /* 0x020fda0003f04000 */
[----:B------:R-:W-:Y:S05]  /*2960*/  @!P0 BRA `(.L_x_54) ;  /* 0x0000000000508947 */ /* 0x000fea0003800000 */
[----:B0-----:R-:W0:Y:S01]  /*2970*/  LDS R27, [R27] ;  /* 0x000000001b1b7984 */ /* 0x001e220000000800 */
[----:B-1234-:R-:W1:Y:S01]  /*2980*/  MUFU.RCP R5, R20 ;  /* 0x0000001400057308 */ /* 0x01ee620000001000 */
[----:B------:R-:W-:Y:S01]  /*2990*/  BSSY.RECONVERGENT B0, `(.L_x_55) ;  /* 0x000000b000007945 */ /* 0x000fe20003800200 */
[----:B-1----:R-:W-:-:S04]  /*29a0*/  FFMA R0, -R20, R5, 1 ;  /* 0x3f80000014007423 */ /* 0x002fc80000000105 */
[----:B------:R-:W-:Y:S02]  /*29b0*/  FFMA R0, R5, R0, R5 ;  /* 0x0000000005007223 */ /* 0x000fe40000000005 */
[----:B0-----:R-:W0:Y:S02]  /*29c0*/  FCHK P0, R27, R20 ;  /* 0x000000141b007302 */ /* 0x001e240000000000 */
[----:B------:R-:W-:-:S04]  /*29d0*/  FFMA R5, R27, R0, RZ ;  /* 0x000000001b057223 */ /* 0x000fc800000000ff */
[----:B------:R-:W-:-:S04]  /*29e0*/  FFMA R2, -R20, R5, R27 ;  /* 0x0000000514027223 */ /* 0x000fc8000000011b */
[----:B------:R-:W-:Y:S01]  /*29f0*/  FFMA R7, R0, R2, R5 ;  /* 0x0000000200077223 */ /* 0x000fe20000000005 */
[----:B0-----:R-:W-:Y:S06]  /*2a00*/  @!P0 BRA `(.L_x_56) ;  /* 0x00000000000c8947 */ /* 0x001fec0003800000 */
[----:B------:R-:W-:Y:S02]  /*2a10*/  MOV R19, R27 ;  /* 0x0000001b00137202 */ /* 0x000fe40000000f00 */
[----:B------:R-:W-:-:S07]  /*2a20*/  MOV R6, 0x2a40 ;  /* 0x00002a4000067802 */ /* 0x000fce0000000f00 */
[----:B------:R-:W-:Y:S05]  /*2a30*/  CALL.REL.NOINC `($__internal_2_$__cuda_sm3x_div_rn_noftz_f32_slowpath) ;  /* 0x0000000000e07944 */ /* 0x000fea0003c00000 */
.L_x_56:
[----:B------:R-:W-:Y:S05]  /*2a40*/  BSYNC.RECONVERGENT B0 ;  /* 0x0000000000007941 */ /* 0x000fea0003800200 */
.L_x_55:
[----:B------:R-:W0:Y:S01]  /*2a50*/  LDC.64 R4, c[0x0][0x398] ;  /* 0x0000e600ff047b82 */ /* 0x000e220000000a00 */
[----:B------:R-:W1:Y:S02]  /*2a60*/  LDCU UR4, c[0x0][0x3a4] ;  /* 0x00007480ff0477ac */ /* 0x000e640008000800 */
[----:B-1----:R-:W-:-:S04]  /*2a70*/  IMAD R3, R30, UR4, R3 ;  /* 0x000000041e037c24 */ /* 0x002fc8000f8e0203 */
[----:B0-----:R-:W-:-:S05]  /*2a80*/  IMAD.WIDE.U32 R2, R3, 0x4, R4 ;  /* 0x0000000403027825 */ /* 0x001fca00078e0004 */
[----:B------:R-:W-:Y:S01]  /*2a90*/  STG.E desc[UR14][R2.64], R7 ;  /* 0x0000000702007986 */ /* 0x000fe2000c10190e */
[----:B------:R-:W-:Y:S05]  /*2aa0*/  EXIT ;  /* 0x000000000000794d */ /* 0x000fea0003800000 */
.L_x_54:
[----:B01234-:R-:W0:Y:S01]  /*2ab0*/  LDC.64 R4, c[0x0][0x398] ;  /* 0x0000e600ff047b82 */ /* 0x01fe220000000a00 */
[----:B------:R-:W1:Y:S02]  /*2ac0*/  LDCU UR4, c[0x0][0x3a4] ;  /* 0x00007480ff0477ac */ /* 0x000e640008000800 */
[----:B-1----:R-:W-:-:S04]  /*2ad0*/  IMAD R3, R30, UR4, R3 ;  /* 0x000000041e037c24 */ /* 0x002fc8000f8e0203 */
[----:B0-----:R-:W-:-:S05]  /*2ae0*/  IMAD.WIDE.U32 R4, R3, 0x4, R4 ;  /* 0x0000000403047825 */ /* 0x001fca00078e0004 */
[----:B------:R-:W-:Y:S01]  /*2af0*/  STG.E desc[UR14][R4.64], RZ ;  /* 0x000000ff04007986 */ /* 0x000fe2000c10190e */
[----:B------:R-:W-:Y:S05]  /*2b00*/  EXIT ;  /* 0x000000000000794d */ /* 0x000fea0003800000 */
        .weak           $__internal_0_$__cuda_sm20_div_u16
        .type           $__internal_0_$__cuda_sm20_div_u16,@function
        .size           $__internal_0_$__cuda_sm20_div_u16,($__internal_1_$__cuda_sm20_sqrt_rn_f32_slowpath - $__internal_0_$__cuda_sm20_div_u16)
$__internal_0_$__cuda_sm20_div_u16:
[----:B------:R-:W0:Y:S01]  /*2b10*/  I2F.U16 R7, R5 ;  /* 0x0000000500077306 */ /* 0x000e220000101000 */
[----:B------:R-:W-:Y:S01]  /*2b20*/  IMAD.MOV.U32 R8, RZ, RZ, 0x4b800000 ;  /* 0x4b800000ff087424 */ /* 0x000fe200078e00ff */
[----:B------:R-:W-:Y:S02]  /*2b30*/  I2FP.F32.U32.RZ R4, R4 ;  /* 0x0000000400047245 */ /* 0x000fe4000020d000 */
[C---:B0-----:R-:W-:Y:S02]  /*2b40*/  FSETP.GEU.AND P1, PT, |R7|.reuse, 1.175494350822287508e-38, PT ;  /* 0x008000000700780b */ /* 0x041fe40003f2e200 */
[----:B------:R-:W-:Y:S02]  /*2b50*/  FSETP.GT.AND P0, PT, |R7|, 8.50705917302346158658e+37, PT ;  /* 0x7e8000000700780b */ /* 0x000fe40003f04200 */
[----:B------:R-:W-:-:S04]  /*2b60*/  FSEL R8, R8, 1, !P1 ;  /* 0x3f80000008087808 */ /* 0x000fc80004800000 */
[----:B------:R-:W-:Y:S02]  /*2b70*/  FSEL R8, R8, 0.25, !P0 ;  /* 0x3e80000008087808 */ /* 0x000fe40004000000 */
[----:B------:R-:W-:Y:S01]  /*2b80*/  ISETP.NE.U32.AND P0, PT, R5, RZ, PT ;  /* 0x000000ff0500720c */ /* 0x000fe20003f05070 */
[----:B------:R-:W-:Y:S02]  /*2b90*/  IMAD.MOV.U32 R5, RZ, RZ, 0x0 ;  /* 0x00000000ff057424 */ /* 0x000fe400078e00ff */
[----:B------:R-:W-:-:S06]  /*2ba0*/  FMUL R7, R7, R8 ;  /* 0x0000000807077220 */ /* 0x000fcc0000400000 */
[----:B------:R-:W0:Y:S02]  /*2bb0*/  MUFU.RCP R7, R7 ;  /* 0x0000000700077308 */ /* 0x000e240000001000 */
[----:B0-----:R-:W-:-:S05]  /*2bc0*/  FMUL R8, R8, R7 ;  /* 0x0000000708087220 */ /* 0x001fca0000400000 */
[----:B------:R-:W-:-:S05]  /*2bd0*/  IADD3 R9, PT, PT, R8, 0x2, RZ ;  /* 0x0000000208097810 */ /* 0x000fca0007ffe0ff */
[----:B------:R-:W-:Y:S01]  /*2be0*/  FMUL.RZ R9, R4, R9 ;  /* 0x0000000904097220 */ /* 0x000fe2000040c000 */
[----:B------:R-:W-:-:S05]  /*2bf0*/  MOV R4, R10 ;  /* 0x0000000a00047202 */ /* 0x000fca0000000f00 */
[----:B------:R-:W0:Y:S02]  /*2c00*/  F2I.U32.TRUNC.NTZ R9, R9 ;  /* 0x0000000900097305 */ /* 0x000e24000020f000 */
[----:B0-----:R-:W-:Y:S01]  /*2c10*/  LOP3.LUT R8, R9, 0xffff, RZ, 0xc0, !PT ;  /* 0x0000ffff09087812 */ /* 0x001fe200078ec0ff */
[----:B------:R-:W-:Y:S01]  /*2c20*/  @!P0 IMAD.MOV.U32 R8, RZ, RZ, -0x1 ;  /* 0xffffffffff088424 */ /* 0x000fe200078e00ff */
[----:B------:R-:W-:Y:S06]  /*2c30*/  RET.REL.NODEC R4 `(_Z25SingleHeadAttensionKernelPfS_S_S_ii) ;  /* 0xffffffd004f07950 */ /* 0x000fec0003c3ffff */
        .weak           $__internal_1_$__cuda_sm20_sqrt_rn_f32_slowpath
        .type           $__internal_1_$__cuda_sm20_sqrt_rn_f32_slowpath,@function
        .size           $__internal_1_$__cuda_sm20_sqrt_rn_f32_slowpath,($__internal_2_$__cuda_sm3x_div_rn_noftz_f32_slowpath - $__internal_1_$__cuda_sm20_sqrt_rn_f32_slowpath)
$__internal_1_$__cuda_sm20_sqrt_rn_f32_slowpath:
[----:B------:R-:W-:-:S13]  /*2c40*/  LOP3.LUT P2, RZ, R4, 0x7fffffff, RZ, 0xc0, !PT ;  /* 0x7fffffff04ff7812 */ /* 0x000fda000784c0ff */
[----:B------:R-:W-:Y:S01]  /*2c50*/  @!P2 MOV R5, R4 ;  /* 0x000000040005a202 */ /* 0x000fe20000000f00 */
[----:B------:R-:W-:Y:S06]  /*2c60*/  @!P2 BRA `(.L_x_57) ;  /* 0x000000000044a947 */ /* 0x000fec0003800000 */
[----:B------:R-:W-:-:S13]  /*2c70*/  FSETP.GEU.FTZ.AND P2, PT, R4, RZ, PT ;  /* 0x000000ff0400720b */ /* 0x000fda0003f5e000 */
[----:B------:R-:W-:Y:S01]  /*2c80*/  @!P2 IMAD.MOV.U32 R5, RZ, RZ, 0x7fffffff ;  /* 0x7fffffffff05a424 */ /* 0x000fe200078e00ff */
[----:B------:R-:W-:Y:S06]  /*2c90*/  @!P2 BRA `(.L_x_57) ;  /* 0x000000000038a947 */ /* 0x000fec0003800000 */
[----:B------:R-:W-:-:S13]  /*2ca0*/  FSETP.GTU.FTZ.AND P2, PT, |R4|, +INF , PT ;  /* 0x7f8000000400780b */ /* 0x000fda0003f5c200 */
[----:B------:R-:W-:Y:S01]  /*2cb0*/  @P2 FADD.FTZ R5, R4, 1 ;  /* 0x3f80000004052421 */ /* 0x000fe20000010000 */
[----:B------:R-:W-:Y:S06]  /*2cc0*/  @P2 BRA `(.L_x_57) ;  /* 0x00000000002c2947 */ /* 0x000fec0003800000 */
[----:B------:R-:W-:-:S13]  /*2cd0*/  FSETP.NEU.FTZ.AND P2, PT, |R4|, +INF , PT ;  /* 0x7f8000000400780b */ /* 0x000fda0003f5d200 */
[----:B------:R-:W-:Y:S01]  /*2ce0*/  @!P2 MOV R5, R4 ;  /* 0x000000040005a202 */ /* 0x000fe20000000f00 */
[----:B------:R-:W-:Y:S06]  /*2cf0*/  @!P2 BRA `(.L_x_57) ;  /* 0x000000000020a947 */ /* 0x000fec0003800000 */
[----:B------:R-:W-:-:S04]  /*2d00*/  FFMA R4, R4, 1.84467440737095516160e+19, RZ ;  /* 0x5f80000004047823 */ /* 0x000fc800000000ff */
[----:B------:R-:W0:Y:S02]  /*2d10*/  MUFU.RSQ R5, R4 ;  /* 0x0000000400057308 */ /* 0x000e240000001400 */
[----:B0-----:R-:W-:Y:S01]  /*2d20*/  FMUL.FTZ R7, R4, R5 ;  /* 0x0000000504077220 */ /* 0x001fe20000410000 */
[----:B------:R-:W-:-:S03]  /*2d30*/  FMUL.FTZ R5, R5, 0.5 ;  /* 0x3f00000005057820 */ /* 0x000fc60000410000 */
[----:B------:R-:W-:-:S04]  /*2d40*/  FADD.FTZ R6, -R7, -RZ ;  /* 0x800000ff07067221 */ /* 0x000fc80000010100 */
[----:B------:R-:W-:-:S04]  /*2d50*/  FFMA R6, R7, R6, R4 ;  /* 0x0000000607067223 */ /* 0x000fc80000000004 */
[----:B------:R-:W-:-:S04]  /*2d60*/  FFMA R5, R6, R5, R7 ;  /* 0x0000000506057223 */ /* 0x000fc80000000007 */
[----:B------:R-:W-:-:S07]  /*2d70*/  FMUL.FTZ R5, R5, 2.3283064365386962891e-10 ;  /* 0x2f80000005057820 */ /* 0x000fce0000410000 */
.L_x_57:
[----:B------:R-:W-:Y:S01]  /*2d80*/  IMAD.MOV.U32 R20, RZ, RZ, R5 ;  /* 0x000000ffff147224 */ /* 0x000fe200078e0005 */
[----:B------:R-:W-:Y:S01]  /*2d90*/  MOV R4, R8 ;  /* 0x0000000800047202 */ /* 0x000fe20000000f00 */
[----:B------:R-:W-:-:S04]  /*2da0*/  IMAD.MOV.U32 R5, RZ, RZ, 0x0 ;  /* 0x00000000ff057424 */ /* 0x000fc800078e00ff */
[----:B------:R-:W-:Y:S05]  /*2db0*/  RET.REL.NODEC R4 `(_Z25SingleHeadAttensionKernelPfS_S_S_ii) ;  /* 0xffffffd004907950 */ /* 0x000fea0003c3ffff */
        .weak           $__internal_2_$__cuda_sm3x_div_rn_noftz_f32_slowpath
        .type           $__internal_2_$__cuda_sm3x_div_rn_noftz_f32_slowpath,@function
        .size           $__internal_2_$__cuda_sm3x_div_rn_noftz_f32_slowpath,(.L_x_72 - $__internal_2_$__cuda_sm3x_div_rn_noftz_f32_slowpath)
$__internal_2_$__cuda_sm3x_div_rn_noftz_f32_slowpath:
[----:B------:R-:W-:Y:S01]  /*2dc0*/  SHF.R.U32.HI R5, RZ, 0x17, R20 ;  /* 0x00000017ff057819 */ /* 0x000fe20000011614 */
[----:B------:R-:W-:Y:S01]  /*2dd0*/  BSSY.RECONVERGENT B2, `(.L_x_58) ;  /* 0x0000063000027945 */ /* 0x000fe20003800200 */
[----:B------:R-:W-:Y:S02]  /*2de0*/  SHF.R.U32.HI R4, RZ, 0x17, R19 ;  /* 0x00000017ff047819 */ /* 0x000fe40000011613 */
[----:B------:R-:W-:Y:S02]  /*2df0*/  LOP3.LUT R5, R5, 0xff, RZ, 0xc0, !PT ;  /* 0x000000ff05057812 */ /* 0x000fe400078ec0ff */
[----:B------:R-:W-:Y:S02]  /*2e00*/  LOP3.LUT R10, R4, 0xff, RZ, 0xc0, !PT ;  /* 0x000000ff040a7812 */ /* 0x000fe400078ec0ff */
[----:B------:R-:W-:Y:S02]  /*2e10*/  IADD3 R9, PT, PT, R5, -0x1, RZ ;  /* 0xffffffff05097810 */ /* 0x000fe40007ffe0ff */
[----:B------:R-:W-:Y:S01]  /*2e20*/  MOV R4, R20 ;  /* 0x0000001400047202 */ /* 0x000fe20000000f00 */
[----:B------:R-:W-:Y:S01]  /*2e30*/  VIADD R8, R10, 0xffffffff ;  /* 0xffffffff0a087836 */ /* 0x000fe20000000000 */
[----:B------:R-:W-:-:S04]  /*2e40*/  ISETP.GT.U32.AND P3, PT, R9, 0xfd, PT ;  /* 0x000000fd0900780c */ /* 0x000fc80003f64070 */
[----:B------:R-:W-:-:S13]  /*2e50*/  ISETP.GT.U32.OR P3, PT, R8, 0xfd, P3 ;  /* 0x000000fd0800780c */ /* 0x000fda0001f64470 */
[----:B------:R-:W-:Y:S01]  /*2e60*/  @!P3 IMAD.MOV.U32 R7, RZ, RZ, RZ ;  /* 0x000000ffff07b224 */ /* 0x000fe200078e00ff */
[----:B------:R-:W-:Y:S06]  /*2e70*/  @!P3 BRA `(.L_x_59) ;  /* 0x00000000005cb947 */ /* 0x000fec0003800000 */
[----:B------:R-:W-:Y:S02]  /*2e80*/  FSETP.GTU.FTZ.AND P3, PT, |R19|, +INF , PT ;  /* 0x7f8000001300780b */ /* 0x000fe40003f7c200 */
[----:B------:R-:W-:-:S04]  /*2e90*/  FSETP.GTU.FTZ.AND P4, PT, |R20|, +INF , PT ;  /* 0x7f8000001400780b */ /* 0x000fc80003f9c200 */
[----:B------:R-:W-:-:S13]  /*2ea0*/  PLOP3.LUT P3, PT, P3, P4, PT, 0xf8, 0x8f ;  /* 0x00000000008f781c */ /* 0x000fda0001f69f70 */
[----:B------:R-:W-:Y:S05]  /*2eb0*/  @P3 BRA `(.L_x_60) ;  /* 0x00000004004c3947 */ /* 0x000fea0003800000 */
[----:B------:R-:W-:-:S13]  /*2ec0*/  LOP3.LUT P3, RZ, R4, 0x7fffffff, R19, 0xc8, !PT ;  /* 0x7fffffff04ff7812 */ /* 0x000fda000786c813 */
[----:B------:R-:W-:Y:S05]  /*2ed0*/  @!P3 BRA `(.L_x_61) ;  /* 0x00000004003cb947 */ /* 0x000fea0003800000 */
[C---:B------:R-:W-:Y:S02]  /*2ee0*/  FSETP.NEU.FTZ.AND P6, PT, |R19|.reuse, +INF , PT ;  /* 0x7f8000001300780b */ /* 0x040fe40003fdd200 */
[----:B------:R-:W-:Y:S02]  /*2ef0*/  FSETP.NEU.FTZ.AND P4, PT, |R20|, +INF , PT ;  /* 0x7f8000001400780b */ /* 0x000fe40003f9d200 */
[----:B------:R-:W-:-:S11]  /*2f00*/  FSETP.NEU.FTZ.AND P3, PT, |R19|, +INF , PT ;  /* 0x7f8000001300780b */ /* 0x000fd60003f7d200 */
[----:B------:R-:W-:Y:S05]  /*2f10*/  @!P4 BRA !P6, `(.L_x_61) ;  /* 0x00000004002cc947 */ /* 0x000fea0007000000 */
[----:B------:R-:W-:-:S04]  /*2f20*/  LOP3.LUT P6, RZ, R19, 0x7fffffff, RZ, 0xc0, !PT ;  /* 0x7fffffff13ff7812 */ /* 0x000fc800078cc0ff */
[----:B------:R-:W-:-:S13]  /*2f30*/  PLOP3.LUT P4, PT, P4, P6, PT, 0x2f, 0xf2 ;  /* 0x0000000000f2781c */ /* 0x000fda000278c577 */
[----:B------:R-:W-:Y:S05]  /*2f40*/  @P4 BRA `(.L_x_62) ;  /* 0x0000000400184947 */ /* 0x000fea0003800000 */
[----:B------:R-:W-:-:S04]  /*2f50*/  LOP3.LUT P4, RZ, R4, 0x7fffffff, RZ, 0xc0, !PT ;  /* 0x7fffffff04ff7812 */ /* 0x000fc8000788c0ff */
[----:B------:R-:W-:-:S13]  /*2f60*/  PLOP3.LUT P3, PT, P3, P4, PT, 0x2f, 0xf2 ;  /* 0x0000000000f2781c */ /* 0x000fda0001f68577 */
[----:B------:R-:W-:Y:S05]  /*2f70*/  @P3 BRA `(.L_x_63) ;  /* 0x0000000400003947 */ /* 0x000fea0003800000 */
[----:B------:R-:W-:Y:S02]  /*2f80*/  ISETP.GE.AND P3, PT, R8, RZ, PT ;  /* 0x000000ff0800720c */ /* 0x000fe40003f66270 */
[----:B------:R-:W-:-:S11]  /*2f90*/  ISETP.GE.AND P4, PT, R9, RZ, PT ;  /* 0x000000ff0900720c */ /* 0x000fd60003f86270 */
[----:B------:R-:W-:Y:S01]  /*2fa0*/  @P3 MOV R7, RZ ;  /* 0x000000ff00073202 */ /* 0x000fe20000000f00 */
[----:B------:R-:W-:Y:S02]  /*2fb0*/  @!P3 IMAD.MOV.U32 R7, RZ, RZ, -0x40 ;  /* 0xffffffc0ff07b424 */ /* 0x000fe400078e00ff */
[----:B------:R-:W-:Y:S01]  /*2fc0*/  @!P3 FFMA R19, R19, 1.84467440737095516160e+19, RZ ;  /* 0x5f8000001313b823 */ /* 0x000fe200000000ff */
[----:B------:R-:W-:Y:S02]  /*2fd0*/  @!P4 FFMA R4, R20, 1.84467440737095516160e+19, RZ ;  /* 0x5f8000001404c823 */ /* 0x000fe400000000ff */
[----:B------:R-:W-:-:S07]  /*2fe0*/  @!P4 IADD3 R7, PT, PT, R7, 0x40, RZ ;  /* 0x000000400707c810 */ /* 0x000fce0007ffe0ff */
.L_x_59:
[----:B------:R-:W-:Y:S01]  /*2ff0*/  LEA R9, R5, 0xc0800000, 0x17 ;  /* 0xc080000005097811 */ /* 0x000fe200078eb8ff */
[----:B------:R-:W-:Y:S01]  /*3000*/  BSSY.RECONVERGENT B3, `(.L_x_64) ;  /* 0x0000036000037945 */ /* 0x000fe20003800200 */
[----:B------:R-:W-:-:S03]  /*3010*/  IADD3 R10, PT, PT, R10, -0x7f, RZ ;  /* 0xffffff810a0a7810 */ /* 0x000fc60007ffe0ff */
[----:B------:R-:W-:Y:S02]  /*3020*/  IMAD.IADD R12, R4, 0x1, -R9 ;  /* 0x00000001040c7824 */ /* 0x000fe400078e0a09 */
[C---:B------:R-:W-:Y:S01]  /*3030*/  IMAD R4, R10.reuse, -0x800000, R19 ;  /* 0xff8000000a047824 */ /* 0x040fe200078e0213 */
[----:B------:R-:W-:Y:S01]  /*3040*/  IADD3 R10, PT, PT, R10, 0x7f, -R5 ;  /* 0x0000007f0a0a7810 */ /* 0x000fe20007ffe805 */
[----:B------:R-:W0:Y:S01]  /*3050*/  MUFU.RCP R9, R12 ;  /* 0x0000000c00097308 */ /* 0x000e220000001000 */
[----:B------:R-:W-:-:S03]  /*3060*/  FADD.FTZ R11, -R12, -RZ ;  /* 0x800000ff0c0b7221 */ /* 0x000fc60000010100 */
[----:B------:R-:W-:Y:S02]  /*3070*/  IMAD.IADD R10, R10, 0x1, R7 ;  /* 0x000000010a0a7824 */ /* 0x000fe400078e0207 */
[----:B0-----:R-:W-:-:S04]  /*3080*/  FFMA R8, R9, R11, 1 ;  /* 0x3f80000009087423 */ /* 0x001fc8000000000b */
[----:B------:R-:W-:-:S04]  /*3090*/  FFMA R9, R9, R8, R9 ;  /* 0x0000000809097223 */ /* 0x000fc80000000009 */
[----:B------:R-:W-:-:S04]  /*30a0*/  FFMA R8, R4, R9, RZ ;  /* 0x0000000904087223 */ /* 0x000fc800000000ff */
[----:B------:R-:W-:-:S04]  /*30b0*/  FFMA R13, R11, R8, R4 ;  /* 0x000000080b0d7223 */ /* 0x000fc80000000004 */
[----:B------:R-:W-:-:S04]  /*30c0*/  FFMA R8, R9, R13, R8 ;  /* 0x0000000d09087223 */ /* 0x000fc80000000008 */
[----:B------:R-:W-:-:S04]  /*30d0*/  FFMA R11, R11, R8, R4 ;  /* 0x000000080b0b7223 */ /* 0x000fc80000000004 */
[----:B------:R-:W-:-:S05]  /*30e0*/  FFMA R4, R9, R11, R8 ;  /* 0x0000000b09047223 */ /* 0x000fca0000000008 */
[----:B------:R-:W-:-:S04]  /*30f0*/  SHF.R.U32.HI R5, RZ, 0x17, R4 ;  /* 0x00000017ff057819 */ /* 0x000fc80000011604 */
[----:B------:R-:W-:-:S04]  /*3100*/  LOP3.LUT R5, R5, 0xff, RZ, 0xc0, !PT ;  /* 0x000000ff05057812 */ /* 0x000fc800078ec0ff */
[----:B------:R-:W-:-:S05]  /*3110*/  IADD3 R12, PT, PT, R5, R10, RZ ;  /* 0x0000000a050c7210 */ /* 0x000fca0007ffe0ff */
[----:B------:R-:W-:-:S05]  /*3120*/  VIADD R5, R12, 0xffffffff ;  /* 0xffffffff0c057836 */ /* 0x000fca0000000000 */
[----:B------:R-:W-:-:S13]  /*3130*/  ISETP.GE.U32.AND P3, PT, R5, 0xfe, PT ;  /* 0x000000fe0500780c */ /* 0x000fda0003f66070 */
[----:B------:R-:W-:Y:S05]  /*3140*/  @!P3 BRA `(.L_x_65) ;  /* 0x000000000080b947 */ /* 0x000fea0003800000 */
[----:B------:R-:W-:-:S13]  /*3150*/  ISETP.GT.AND P3, PT, R12, 0xfe, PT ;  /* 0x000000fe0c00780c */ /* 0x000fda0003f64270 */
[----:B------:R-:W-:Y:S05]  /*3160*/  @P3 BRA `(.L_x_66) ;  /* 0x00000000006c3947 */ /* 0x000fea0003800000 */
[----:B------:R-:W-:-:S13]  /*3170*/  ISETP.GE.AND P3, PT, R12, 0x1, PT ;  /* 0x000000010c00780c */ /* 0x000fda0003f66270 */
[----:B------:R-:W-:Y:S05]  /*3180*/  @P3 BRA `(.L_x_67) ;  /* 0x0000000000743947 */ /* 0x000fea0003800000 */
[----:B------:R-:W-:Y:S02]  /*3190*/  ISETP.GE.AND P3, PT, R12, -0x18, PT ;  /* 0xffffffe80c00780c */ /* 0x000fe40003f66270 */
[----:B------:R-:W-:-:S11]  /*31a0*/  LOP3.LUT R4, R4, 0x80000000, RZ, 0xc0, !PT ;  /* 0x8000000004047812 */ /* 0x000fd600078ec0ff */
[----:B------:R-:W-:Y:S05]  /*31b0*/  @!P3 BRA `(.L_x_67) ;  /* 0x000000000068b947 */ /* 0x000fea0003800000 */
[-CC-:B------:R-:W-:Y:S01]  /*31c0*/  FFMA.RZ R5, R9, R11.reuse, R8.reuse ;  /* 0x0000000b09057223 */ /* 0x180fe2000000c008 */
[C---:B------:R-:W-:Y:S02]  /*31d0*/  IADD3 R10, PT, PT, R12.reuse, 0x20, RZ ;  /* 0x000000200c0a7810 */ /* 0x040fe40007ffe0ff */
[C---:B------:R-:W-:Y:S02]  /*31e0*/  ISETP.NE.AND P6, PT, R12.reuse, RZ, PT ;  /* 0x000000ff0c00720c */ /* 0x040fe40003fc5270 */
[----:B------:R-:W-:Y:S01]  /*31f0*/  LOP3.LUT R7, R5, 0x7fffff, RZ, 0xc0, !PT ;  /* 0x007fffff05077812 */ /* 0x000fe200078ec0ff */
[CCC-:B------:R-:W-:Y:S01]  /*3200*/  FFMA.RP R5, R9.reuse, R11.reuse, R8.reuse ;  /* 0x0000000b09057223 */ /* 0x1c0fe20000008008 */
[----:B------:R-:W-:Y:S01]  /*3210*/  FFMA.RM R8, R9, R11, R8 ;  /* 0x0000000b09087223 */ /* 0x000fe20000004008 */
[----:B------:R-:W-:Y:S01]  /*3220*/  IMAD.MOV R9, RZ, RZ, -R12 ;  /* 0x000000ffff097224 */ /* 0x000fe200078e0a0c */
[----:B------:R-:W-:Y:S02]  /*3230*/  LOP3.LUT R7, R7, 0x800000, RZ, 0xfc, !PT ;  /* 0x0080000007077812 */ /* 0x000fe400078efcff */
[----:B------:R-:W-:-:S02]  /*3240*/  ISETP.NE.AND P4, PT, R12, RZ, PT ;  /* 0x000000ff0c00720c */ /* 0x000fc40003f85270 */
[----:B------:R-:W-:Y:S02]  /*3250*/  SHF.L.U32 R10, R7, R10, RZ ;  /* 0x0000000a070a7219 */ /* 0x000fe400000006ff */
[----:B------:R-:W-:Y:S02]  /*3260*/  FSETP.NEU.FTZ.AND P3, PT, R5, R8, PT ;  /* 0x000000080500720b */ /* 0x000fe40003f7d000 */
[----:B------:R-:W-:Y:S02]  /*3270*/  SEL R8, R9, RZ, P6 ;  /* 0x000000ff09087207 */ /* 0x000fe40003000000 */
[----:B------:R-:W-:Y:S02]  /*3280*/  ISETP.NE.AND P4, PT, R10, RZ, P4 ;  /* 0x000000ff0a00720c */ /* 0x000fe40002785270 */
[----:B------:R-:W-:Y:S02]  /*3290*/  SHF.R.U32.HI R8, RZ, R8, R7 ;  /* 0x00000008ff087219 */ /* 0x000fe40000011607 */
[----:B------:R-:W-:-:S02]  /*32a0*/  PLOP3.LUT P3, PT, P3, P4, PT, 0xf8, 0x8f ;  /* 0x00000000008f781c */ /* 0x000fc40001f69f70 */
[----:B------:R-:W-:Y:S02]  /*32b0*/  SHF.R.U32.HI R10, RZ, 0x1, R8 ;  /* 0x00000001ff0a7819 */ /* 0x000fe40000011608 */
[----:B------:R-:W-:-:S04]  /*32c0*/  SEL R5, RZ, 0x1, !P3 ;  /* 0x00000001ff057807 */ /* 0x000fc80005800000 */
[----:B------:R-:W-:-:S04]  /*32d0*/  LOP3.LUT R5, R5, 0x1, R10, 0xf8, !PT ;  /* 0x0000000105057812 */ /* 0x000fc800078ef80a */
[----:B------:R-:W-:-:S04]  /*32e0*/  LOP3.LUT R5, R5, R8, RZ, 0xc0, !PT ;  /* 0x0000000805057212 */ /* 0x000fc800078ec0ff */
[----:B------:R-:W-:-:S04]  /*32f0*/  IADD3 R5, PT, PT, R10, R5, RZ ;  /* 0x000000050a057210 */ /* 0x000fc80007ffe0ff */
[----:B------:R-:W-:Y:S01]  /*3300*/  LOP3.LUT R4, R5, R4, RZ, 0xfc, !PT ;  /* 0x0000000405047212 */ /* 0x000fe200078efcff */
[----:B------:R-:W-:Y:S06]  /*3310*/  BRA `(.L_x_67) ;  /* 0x0000000000107947 */ /* 0x000fec0003800000 */
.L_x_66:
[----:B------:R-:W-:-:S04]  /*3320*/  LOP3.LUT R4, R4, 0x80000000, RZ, 0xc0, !PT ;  /* 0x8000000004047812 */ /* 0x000fc800078ec0ff */
[----:B------:R-:W-:Y:S01]  /*3330*/  LOP3.LUT R4, R4, 0x7f800000, RZ, 0xfc, !PT ;  /* 0x7f80000004047812 */ /* 0x000fe200078efcff */
[----:B------:R-:W-:Y:S06]  /*3340*/  BRA `(.L_x_67) ;  /* 0x0000000000047947 */ /* 0x000fec0003800000 */
.L_x_65:
[----:B------:R-:W-:-:S07]  /*3350*/  IMAD R4, R10, 0x800000, R4 ;  /* 0x008000000a047824 */ /* 0x000fce00078e0204 */
.L_x_67:
[----:B------:R-:W-:Y:S05]  /*3360*/  BSYNC.RECONVERGENT B3 ;  /* 0x0000000000037941 */ /* 0x000fea0003800200 */
.L_x_64:
[----:B------:R-:W-:Y:S05]  /*3370*/  BRA `(.L_x_68) ;  /* 0x0000000000207947 */ /* 0x000fea0003800000 */
.L_x_63:
[----:B------:R-:W-:-:S04]  /*3380*/  LOP3.LUT R4, R4, 0x80000000, R19, 0x48, !PT ;  /* 0x8000000004047812 */ /* 0x000fc800078e4813 */
[----:B------:R-:W-:Y:S01]  /*3390*/  LOP3.LUT R4, R4, 0x7f800000, RZ, 0xfc, !PT ;  /* 0x7f80000004047812 */ /* 0x000fe200078efcff */
[----:B------:R-:W-:Y:S06]  /*33a0*/  BRA `(.L_x_68) ;  /* 0x0000000000147947 */ /* 0x000fec0003800000 */
.L_x_62:
[----:B------:R-:W-:Y:S01]  /*33b0*/  LOP3.LUT R4, R4, 0x80000000, R19, 0x48, !PT ;  /* 0x8000000004047812 */ /* 0x000fe200078e4813 */
[----:B------:R-:W-:Y:S06]  /*33c0*/  BRA `(.L_x_68) ;  /* 0x00000000000c7947 */ /* 0x000fec0003800000 */
.L_x_61:
[----:B------:R-:W0:Y:S01]  /*33d0*/  MUFU.RSQ R4, -QNAN ;  /* 0xffc0000000047908 */ /* 0x000e220000001400 */
[----:B------:R-:W-:Y:S05]  /*33e0*/  BRA `(.L_x_68) ;  /* 0x0000000000047947 */ /* 0x000fea0003800000 */
.L_x_60:
[----:B------:R-:W-:-:S07]  /*33f0*/  FADD.FTZ R4, R19, R20 ;  /* 0x0000001413047221 */ /* 0x000fce0000010000 */
.L_x_68:
[----:B------:R-:W-:Y:S05]  /*3400*/  BSYNC.RECONVERGENT B2 ;  /* 0x0000000000027941 */ /* 0x000fea0003800200 */
.L_x_58:
[----:B------:R-:W-:Y:S01]  /*3410*/  HFMA2 R5, -RZ, RZ, 0, 0 ;  /* 0x00000000ff057431 */ /* 0x000fe200000001ff */
[----:B0-----:R-:W-:Y:S01]  /*3420*/  MOV R7, R4 ;  /* 0x0000000400077202 */ /* 0x001fe20000000f00 */
[----:B------:R-:W-:-:S04]  /*3430*/  IMAD.MOV.U32 R4, RZ, RZ, R6 ;  /* 0x000000ffff047224 */ /* 0x000fc800078e0006 */
[----:B------:R-:W-:Y:S05]  /*3440*/  RET.REL.NODEC R4 `(_Z25SingleHeadAttensionKernelPfS_S_S_ii) ;  /* 0xffffffc804ec7950 */ /* 0x000fea0003c3ffff */
.L_x_69:
[----:B------:R-:W-:-:S00]  /*3450*/  BRA `(.L_x_69) ;  /* 0xfffffffc00fc7947 */ /* 0x000fc0000383ffff */
[----:B------:R-:W-:-:S00]  /*3460*/  NOP ;  /* 0x0000000000007918 */ /* 0x000fc00000000000 */
        /* <DEDUP_REMOVED lines=9> */
.L_x_72:


//--------------------- .nv.shared._Z25SingleHeadAttensionKernelPfS_S_S_ii --------------------------
	.section	.nv.shared._Z25SingleHeadAttensionKernelPfS_S_S_ii,"aw",@nobits
	.sectionflags	@""
	.align	4
.nv.shared._Z25SingleHeadAttensionKernelPfS_S_S_ii:
	.zero		25688


//--------------------- .nv.shared.reserved.0     --------------------------
	.section	.nv.shared.reserved.0,"aw",@nobits
	.weak		__nv_reservedSMEM_offset_0_alias
	.size		__nv_reservedSMEM_offset_0_alias, 0, 64
	.other		__nv_reservedSMEM_offset_0_alias,@"STO_CUDA_RESERVED_SHARED STV_DEFAULT"
__nv_reservedSMEM_offset_0_alias:
	.zero		0
	.zero		64


//--------------------- .nv.constant0._Z25SingleHeadAttensionKernelPfS_S_S_ii --------------------------
	.section	.nv.constant0._Z25SingleHeadAttensionKernelPfS_S_S_ii,"a",@progbits
	.sectionflags	@""
	.align	4
.nv.constant0._Z25SingleHeadAttensionKernelPfS_S_S_ii:
	.zero		936


//--------------------- SYMBOLS --------------------------

	.type		.nv.reservedSmem.offset0,@object
	.size		.nv.reservedSmem.offset0,0x4
	.type		.nv.reservedSmem.cap,@object
	.size		.nv.reservedSmem.cap,0x4
